//
// Generated by NVIDIA NVVM Compiler
//
// Compiler Build ID: CL-36424714
// Cuda compilation tools, release 13.0, V13.0.88
// Based on NVVM 20.0.0
//

.version 9.0
.target sm_100
.address_size 64

	// .globl	_Z21update_residual_graphiiPiS_S_S_
.extern .func  (.param .b32 func_retval0) vprintf
(
	.param .b64 vprintf_param_0,
	.param .b64 vprintf_param_1
)
;
.global .align 1 .b8 $str[4] = {37, 100, 32};
.global .align 1 .b8 $str$1[2] = {10};
.global .align 1 .b8 $str$2[8] = {40, 37, 100, 32, 37, 100, 41};

.visible .entry _Z21update_residual_graphiiPiS_S_S_(
	.param .u32 _Z21update_residual_graphiiPiS_S_S__param_0,
	.param .u32 _Z21update_residual_graphiiPiS_S_S__param_1,
	.param .u64 .ptr .align 1 _Z21update_residual_graphiiPiS_S_S__param_2,
	.param .u64 .ptr .align 1 _Z21update_residual_graphiiPiS_S_S__param_3,
	.param .u64 .ptr .align 1 _Z21update_residual_graphiiPiS_S_S__param_4,
	.param .u64 .ptr .align 1 _Z21update_residual_graphiiPiS_S_S__param_5
)
{
	.reg .pred 	%p<2>;
	.reg .b32 	%r<21>;
	.reg .b64 	%rd<15>;

	ld.param.u32 	%r2, [_Z21update_residual_graphiiPiS_S_S__param_0];
	ld.param.u64 	%rd1, [_Z21update_residual_graphiiPiS_S_S__param_2];
	ld.param.u64 	%rd2, [_Z21update_residual_graphiiPiS_S_S__param_3];
	ld.param.u64 	%rd4, [_Z21update_residual_graphiiPiS_S_S__param_4];
	ld.param.u64 	%rd3, [_Z21update_residual_graphiiPiS_S_S__param_5];
	cvta.to.global.u64 	%rd5, %rd4;
	mov.u32 	%r3, %ctaid.x;
	mov.u32 	%r4, %ntid.x;
	mov.u32 	%r5, %tid.x;
	mad.lo.s32 	%r1, %r3, %r4, %r5;
	ld.global.u32 	%r6, [%rd5];
	setp.ge.s32 	%p1, %r1, %r6;
	@%p1 bra 	$L__BB0_2;
	cvta.to.global.u64 	%rd6, %rd2;
	cvta.to.global.u64 	%rd7, %rd3;
	cvta.to.global.u64 	%rd8, %rd1;
	mul.wide.s32 	%rd9, %r1, 4;
	add.s64 	%rd10, %rd6, %rd9;
	ld.global.u32 	%r7, [%rd10];
	ld.global.u32 	%r8, [%rd10+4];
	ld.global.u32 	%r9, [%rd7];
	shl.b32 	%r10, %r2, 1;
	shl.b32 	%r11, %r8, 1;
	mad.lo.s32 	%r12, %r10, %r7, %r11;
	or.b32  	%r13, %r12, 1;
	mul.wide.s32 	%rd11, %r13, 4;
	add.s64 	%rd12, %rd8, %rd11;
	ld.global.u32 	%r14, [%rd12];
	add.s32 	%r15, %r14, %r9;
	st.global.u32 	[%rd12], %r15;
	ld.global.u32 	%r16, [%rd7];
	shl.b32 	%r17, %r7, 1;
	mad.lo.s32 	%r18, %r10, %r8, %r17;
	mul.wide.s32 	%rd13, %r18, 4;
	add.s64 	%rd14, %rd8, %rd13;
	ld.global.u32 	%r19, [%rd14];
	add.s32 	%r20, %r19, %r16;
	st.global.u32 	[%rd14], %r20;
$L__BB0_2:
	ret;

}
	// .globl	_Z13find_max_flowiiiPiS_
.visible .entry _Z13find_max_flowiiiPiS_(
	.param .u32 _Z13find_max_flowiiiPiS__param_0,
	.param .u32 _Z13find_max_flowiiiPiS__param_1,
	.param .u32 _Z13find_max_flowiiiPiS__param_2,
	.param .u64 .ptr .align 1 _Z13find_max_flowiiiPiS__param_3,
	.param .u64 .ptr .align 1 _Z13find_max_flowiiiPiS__param_4
)
{
	.reg .pred 	%p<3>;
	.reg .b32 	%r<14>;
	.reg .b64 	%rd<7>;

	ld.param.u32 	%r3, [_Z13find_max_flowiiiPiS__param_0];
	ld.param.u32 	%r4, [_Z13find_max_flowiiiPiS__param_2];
	ld.param.u64 	%rd1, [_Z13find_max_flowiiiPiS__param_3];
	ld.param.u64 	%rd2, [_Z13find_max_flowiiiPiS__param_4];
	mov.u32 	%r5, %ctaid.x;
	mov.u32 	%r6, %ntid.x;
	mov.u32 	%r7, %tid.x;
	mad.lo.s32 	%r1, %r5, %r6, %r7;
	setp.ge.s32 	%p1, %r1, %r3;
	@%p1 bra 	$L__BB1_3;
	cvta.to.global.u64 	%rd3, %rd1;
	mul.lo.s32 	%r8, %r3, %r4;
	shl.b32 	%r9, %r8, 1;
	shl.b32 	%r10, %r1, 1;
	add.s32 	%r11, %r10, %r9;
	or.b32  	%r12, %r11, 1;
	mul.wide.s32 	%rd4, %r12, 4;
	add.s64 	%rd5, %rd3, %rd4;
	ld.global.u32 	%r2, [%rd5];
	setp.lt.s32 	%p2, %r2, 1;
	@%p2 bra 	$L__BB1_3;
	cvta.to.global.u64 	%rd6, %rd2;
	atom.global.add.u32 	%r13, [%rd6], %r2;
$L__BB1_3:
	ret;

}
	// .globl	_Z8printGPUPii
.visible .entry _Z8printGPUPii(
	.param .u64 .ptr .align 1 _Z8printGPUPii_param_0,
	.param .u32 _Z8printGPUPii_param_1
)
{
	.local .align 8 .b8 	__local_depot2[8];
	.reg .b64 	%SP;
	.reg .b64 	%SPL;
	.reg .pred 	%p<12>;
	.reg .b32 	%r<125>;
	.reg .b64 	%rd<53>;

	mov.u64 	%SPL, __local_depot2;
	cvta.local.u64 	%SP, %SPL;
	ld.param.u64 	%rd7, [_Z8printGPUPii_param_0];
	ld.param.u32 	%r16, [_Z8printGPUPii_param_1];
	cvta.to.global.u64 	%rd1, %rd7;
	setp.lt.s32 	%p1, %r16, 1;
	@%p1 bra 	$L__BB2_16;
	and.b32  	%r1, %r16, 15;
	and.b32  	%r2, %r16, 7;
	and.b32  	%r3, %r16, 2147483632;
	and.b32  	%r4, %r16, 3;
	mov.b32 	%r120, 0;
	mov.u64 	%rd50, $str$1;
	add.u64 	%rd14, %SP, 0;
	mov.u64 	%rd37, $str;
$L__BB2_2:
	setp.lt.u32 	%p2, %r16, 16;
	mul.lo.s32 	%r6, %r120, %r16;
	mov.b32 	%r123, 0;
	@%p2 bra 	$L__BB2_5;
	and.b32  	%r19, %r16, 2147483632;
	neg.s32 	%r121, %r19;
	mul.wide.u32 	%rd8, %r6, 4;
	add.s64 	%rd9, %rd1, %rd8;
	add.s64 	%rd52, %rd9, 32;
$L__BB2_4:
	.pragma "nounroll";
	ld.global.u32 	%r20, [%rd52+-32];
	add.u64 	%rd10, %SP, 0;
	add.u64 	%rd11, %SPL, 0;
	st.local.u32 	[%rd11], %r20;
	mov.u64 	%rd12, $str;
	cvta.global.u64 	%rd13, %rd12;
	{ // callseq 0, 0
	.param .b64 param0;
	st.param.b64 	[param0], %rd13;
	.param .b64 param1;
	st.param.b64 	[param1], %rd10;
	.param .b32 retval0;
	call.uni (retval0), 
	vprintf, 
	(
	param0, 
	param1
	);
	ld.param.b32 	%r21, [retval0];
	} // callseq 0
	ld.global.u32 	%r23, [%rd52+-28];
	st.local.u32 	[%rd11], %r23;
	{ // callseq 1, 0
	.param .b64 param0;
	st.param.b64 	[param0], %rd13;
	.param .b64 param1;
	st.param.b64 	[param1], %rd10;
	.param .b32 retval0;
	call.uni (retval0), 
	vprintf, 
	(
	param0, 
	param1
	);
	ld.param.b32 	%r24, [retval0];
	} // callseq 1
	ld.global.u32 	%r26, [%rd52+-24];
	st.local.u32 	[%rd11], %r26;
	{ // callseq 2, 0
	.param .b64 param0;
	st.param.b64 	[param0], %rd13;
	.param .b64 param1;
	st.param.b64 	[param1], %rd10;
	.param .b32 retval0;
	call.uni (retval0), 
	vprintf, 
	(
	param0, 
	param1
	);
	ld.param.b32 	%r27, [retval0];
	} // callseq 2
	ld.global.u32 	%r29, [%rd52+-20];
	st.local.u32 	[%rd11], %r29;
	{ // callseq 3, 0
	.param .b64 param0;
	st.param.b64 	[param0], %rd13;
	.param .b64 param1;
	st.param.b64 	[param1], %rd10;
	.param .b32 retval0;
	call.uni (retval0), 
	vprintf, 
	(
	param0, 
	param1
	);
	ld.param.b32 	%r30, [retval0];
	} // callseq 3
	ld.global.u32 	%r32, [%rd52+-16];
	st.local.u32 	[%rd11], %r32;
	{ // callseq 4, 0
	.param .b64 param0;
	st.param.b64 	[param0], %rd13;
	.param .b64 param1;
	st.param.b64 	[param1], %rd10;
	.param .b32 retval0;
	call.uni (retval0), 
	vprintf, 
	(
	param0, 
	param1
	);
	ld.param.b32 	%r33, [retval0];
	} // callseq 4
	ld.global.u32 	%r35, [%rd52+-12];
	st.local.u32 	[%rd11], %r35;
	{ // callseq 5, 0
	.param .b64 param0;
	st.param.b64 	[param0], %rd13;
	.param .b64 param1;
	st.param.b64 	[param1], %rd10;
	.param .b32 retval0;
	call.uni (retval0), 
	vprintf, 
	(
	param0, 
	param1
	);
	ld.param.b32 	%r36, [retval0];
	} // callseq 5
	ld.global.u32 	%r38, [%rd52+-8];
	st.local.u32 	[%rd11], %r38;
	{ // callseq 6, 0
	.param .b64 param0;
	st.param.b64 	[param0], %rd13;
	.param .b64 param1;
	st.param.b64 	[param1], %rd10;
	.param .b32 retval0;
	call.uni (retval0), 
	vprintf, 
	(
	param0, 
	param1
	);
	ld.param.b32 	%r39, [retval0];
	} // callseq 6
	ld.global.u32 	%r41, [%rd52+-4];
	st.local.u32 	[%rd11], %r41;
	{ // callseq 7, 0
	.param .b64 param0;
	st.param.b64 	[param0], %rd13;
	.param .b64 param1;
	st.param.b64 	[param1], %rd10;
	.param .b32 retval0;
	call.uni (retval0), 
	vprintf, 
	(
	param0, 
	param1
	);
	ld.param.b32 	%r42, [retval0];
	} // callseq 7
	ld.global.u32 	%r44, [%rd52];
	st.local.u32 	[%rd11], %r44;
	{ // callseq 8, 0
	.param .b64 param0;
	st.param.b64 	[param0], %rd13;
	.param .b64 param1;
	st.param.b64 	[param1], %rd10;
	.param .b32 retval0;
	call.uni (retval0), 
	vprintf, 
	(
	param0, 
	param1
	);
	ld.param.b32 	%r45, [retval0];
	} // callseq 8
	ld.global.u32 	%r47, [%rd52+4];
	st.local.u32 	[%rd11], %r47;
	{ // callseq 9, 0
	.param .b64 param0;
	st.param.b64 	[param0], %rd13;
	.param .b64 param1;
	st.param.b64 	[param1], %rd10;
	.param .b32 retval0;
	call.uni (retval0), 
	vprintf, 
	(
	param0, 
	param1
	);
	ld.param.b32 	%r48, [retval0];
	} // callseq 9
	ld.global.u32 	%r50, [%rd52+8];
	st.local.u32 	[%rd11], %r50;
	{ // callseq 10, 0
	.param .b64 param0;
	st.param.b64 	[param0], %rd13;
	.param .b64 param1;
	st.param.b64 	[param1], %rd10;
	.param .b32 retval0;
	call.uni (retval0), 
	vprintf, 
	(
	param0, 
	param1
	);
	ld.param.b32 	%r51, [retval0];
	} // callseq 10
	ld.global.u32 	%r53, [%rd52+12];
	st.local.u32 	[%rd11], %r53;
	{ // callseq 11, 0
	.param .b64 param0;
	st.param.b64 	[param0], %rd13;
	.param .b64 param1;
	st.param.b64 	[param1], %rd10;
	.param .b32 retval0;
	call.uni (retval0), 
	vprintf, 
	(
	param0, 
	param1
	);
	ld.param.b32 	%r54, [retval0];
	} // callseq 11
	ld.global.u32 	%r56, [%rd52+16];
	st.local.u32 	[%rd11], %r56;
	{ // callseq 12, 0
	.param .b64 param0;
	st.param.b64 	[param0], %rd13;
	.param .b64 param1;
	st.param.b64 	[param1], %rd10;
	.param .b32 retval0;
	call.uni (retval0), 
	vprintf, 
	(
	param0, 
	param1
	);
	ld.param.b32 	%r57, [retval0];
	} // callseq 12
	ld.global.u32 	%r59, [%rd52+20];
	st.local.u32 	[%rd11], %r59;
	{ // callseq 13, 0
	.param .b64 param0;
	st.param.b64 	[param0], %rd13;
	.param .b64 param1;
	st.param.b64 	[param1], %rd10;
	.param .b32 retval0;
	call.uni (retval0), 
	vprintf, 
	(
	param0, 
	param1
	);
	ld.param.b32 	%r60, [retval0];
	} // callseq 13
	ld.global.u32 	%r62, [%rd52+24];
	st.local.u32 	[%rd11], %r62;
	{ // callseq 14, 0
	.param .b64 param0;
	st.param.b64 	[param0], %rd13;
	.param .b64 param1;
	st.param.b64 	[param1], %rd10;
	.param .b32 retval0;
	call.uni (retval0), 
	vprintf, 
	(
	param0, 
	param1
	);
	ld.param.b32 	%r63, [retval0];
	} // callseq 14
	ld.global.u32 	%r65, [%rd52+28];
	st.local.u32 	[%rd11], %r65;
	{ // callseq 15, 0
	.param .b64 param0;
	st.param.b64 	[param0], %rd13;
	.param .b64 param1;
	st.param.b64 	[param1], %rd10;
	.param .b32 retval0;
	call.uni (retval0), 
	vprintf, 
	(
	param0, 
	param1
	);
	ld.param.b32 	%r66, [retval0];
	} // callseq 15
	add.s32 	%r121, %r121, 16;
	add.s64 	%rd52, %rd52, 64;
	setp.ne.s32 	%p3, %r121, 0;
	mov.u32 	%r123, %r3;
	@%p3 bra 	$L__BB2_4;
$L__BB2_5:
	setp.eq.s32 	%p4, %r1, 0;
	@%p4 bra 	$L__BB2_15;
	cvta.to.local.u64 	%rd5, %rd14;
	add.s32 	%r68, %r1, -1;
	setp.lt.u32 	%p5, %r68, 7;
	@%p5 bra 	$L__BB2_8;
	add.s32 	%r69, %r123, %r6;
	mul.wide.u32 	%rd15, %r69, 4;
	add.s64 	%rd16, %rd1, %rd15;
	ld.global.u32 	%r70, [%rd16];
	st.local.u32 	[%rd5], %r70;
	cvta.global.u64 	%rd18, %rd37;
	{ // callseq 16, 0
	.param .b64 param0;
	st.param.b64 	[param0], %rd18;
	.param .b64 param1;
	st.param.b64 	[param1], %rd14;
	.param .b32 retval0;
	call.uni (retval0), 
	vprintf, 
	(
	param0, 
	param1
	);
	ld.param.b32 	%r71, [retval0];
	} // callseq 16
	cvt.u64.u32 	%rd20, %r6;
	cvt.u64.u32 	%rd21, %r123;
	add.s64 	%rd22, %rd21, %rd20;
	shl.b64 	%rd23, %rd22, 2;
	add.s64 	%rd24, %rd1, %rd23;
	ld.global.u32 	%r73, [%rd24+4];
	st.local.u32 	[%rd5], %r73;
	{ // callseq 17, 0
	.param .b64 param0;
	st.param.b64 	[param0], %rd18;
	.param .b64 param1;
	st.param.b64 	[param1], %rd14;
	.param .b32 retval0;
	call.uni (retval0), 
	vprintf, 
	(
	param0, 
	param1
	);
	ld.param.b32 	%r74, [retval0];
	} // callseq 17
	ld.global.u32 	%r76, [%rd24+8];
	st.local.u32 	[%rd5], %r76;
	{ // callseq 18, 0
	.param .b64 param0;
	st.param.b64 	[param0], %rd18;
	.param .b64 param1;
	st.param.b64 	[param1], %rd14;
	.param .b32 retval0;
	call.uni (retval0), 
	vprintf, 
	(
	param0, 
	param1
	);
	ld.param.b32 	%r77, [retval0];
	} // callseq 18
	ld.global.u32 	%r79, [%rd24+12];
	st.local.u32 	[%rd5], %r79;
	{ // callseq 19, 0
	.param .b64 param0;
	st.param.b64 	[param0], %rd18;
	.param .b64 param1;
	st.param.b64 	[param1], %rd14;
	.param .b32 retval0;
	call.uni (retval0), 
	vprintf, 
	(
	param0, 
	param1
	);
	ld.param.b32 	%r80, [retval0];
	} // callseq 19
	ld.global.u32 	%r82, [%rd24+16];
	st.local.u32 	[%rd5], %r82;
	{ // callseq 20, 0
	.param .b64 param0;
	st.param.b64 	[param0], %rd18;
	.param .b64 param1;
	st.param.b64 	[param1], %rd14;
	.param .b32 retval0;
	call.uni (retval0), 
	vprintf, 
	(
	param0, 
	param1
	);
	ld.param.b32 	%r83, [retval0];
	} // callseq 20
	ld.global.u32 	%r85, [%rd24+20];
	st.local.u32 	[%rd5], %r85;
	{ // callseq 21, 0
	.param .b64 param0;
	st.param.b64 	[param0], %rd18;
	.param .b64 param1;
	st.param.b64 	[param1], %rd14;
	.param .b32 retval0;
	call.uni (retval0), 
	vprintf, 
	(
	param0, 
	param1
	);
	ld.param.b32 	%r86, [retval0];
	} // callseq 21
	ld.global.u32 	%r88, [%rd24+24];
	st.local.u32 	[%rd5], %r88;
	{ // callseq 22, 0
	.param .b64 param0;
	st.param.b64 	[param0], %rd18;
	.param .b64 param1;
	st.param.b64 	[param1], %rd14;
	.param .b32 retval0;
	call.uni (retval0), 
	vprintf, 
	(
	param0, 
	param1
	);
	ld.param.b32 	%r89, [retval0];
	} // callseq 22
	ld.global.u32 	%r91, [%rd24+28];
	st.local.u32 	[%rd5], %r91;
	{ // callseq 23, 0
	.param .b64 param0;
	st.param.b64 	[param0], %rd18;
	.param .b64 param1;
	st.param.b64 	[param1], %rd14;
	.param .b32 retval0;
	call.uni (retval0), 
	vprintf, 
	(
	param0, 
	param1
	);
	ld.param.b32 	%r92, [retval0];
	} // callseq 23
	add.s32 	%r123, %r123, 8;
$L__BB2_8:
	setp.eq.s32 	%p6, %r2, 0;
	@%p6 bra 	$L__BB2_15;
	add.s32 	%r94, %r2, -1;
	setp.lt.u32 	%p7, %r94, 3;
	@%p7 bra 	$L__BB2_11;
	add.s32 	%r95, %r123, %r6;
	mul.wide.u32 	%rd25, %r95, 4;
	add.s64 	%rd26, %rd1, %rd25;
	ld.global.u32 	%r96, [%rd26];
	st.local.u32 	[%rd5], %r96;
	cvta.global.u64 	%rd28, %rd37;
	{ // callseq 24, 0
	.param .b64 param0;
	st.param.b64 	[param0], %rd28;
	.param .b64 param1;
	st.param.b64 	[param1], %rd14;
	.param .b32 retval0;
	call.uni (retval0), 
	vprintf, 
	(
	param0, 
	param1
	);
	ld.param.b32 	%r97, [retval0];
	} // callseq 24
	cvt.u64.u32 	%rd30, %r6;
	cvt.u64.u32 	%rd31, %r123;
	add.s64 	%rd32, %rd31, %rd30;
	shl.b64 	%rd33, %rd32, 2;
	add.s64 	%rd34, %rd1, %rd33;
	ld.global.u32 	%r99, [%rd34+4];
	st.local.u32 	[%rd5], %r99;
	{ // callseq 25, 0
	.param .b64 param0;
	st.param.b64 	[param0], %rd28;
	.param .b64 param1;
	st.param.b64 	[param1], %rd14;
	.param .b32 retval0;
	call.uni (retval0), 
	vprintf, 
	(
	param0, 
	param1
	);
	ld.param.b32 	%r100, [retval0];
	} // callseq 25
	ld.global.u32 	%r102, [%rd34+8];
	st.local.u32 	[%rd5], %r102;
	{ // callseq 26, 0
	.param .b64 param0;
	st.param.b64 	[param0], %rd28;
	.param .b64 param1;
	st.param.b64 	[param1], %rd14;
	.param .b32 retval0;
	call.uni (retval0), 
	vprintf, 
	(
	param0, 
	param1
	);
	ld.param.b32 	%r103, [retval0];
	} // callseq 26
	ld.global.u32 	%r105, [%rd34+12];
	st.local.u32 	[%rd5], %r105;
	{ // callseq 27, 0
	.param .b64 param0;
	st.param.b64 	[param0], %rd28;
	.param .b64 param1;
	st.param.b64 	[param1], %rd14;
	.param .b32 retval0;
	call.uni (retval0), 
	vprintf, 
	(
	param0, 
	param1
	);
	ld.param.b32 	%r106, [retval0];
	} // callseq 27
	add.s32 	%r123, %r123, 4;
$L__BB2_11:
	setp.eq.s32 	%p8, %r4, 0;
	@%p8 bra 	$L__BB2_15;
	setp.eq.s32 	%p9, %r4, 1;
	add.s32 	%r108, %r123, %r6;
	mul.wide.u32 	%rd35, %r108, 4;
	add.s64 	%rd36, %rd1, %rd35;
	ld.global.u32 	%r109, [%rd36];
	st.local.u32 	[%rd5], %r109;
	cvta.global.u64 	%rd38, %rd37;
	{ // callseq 28, 0
	.param .b64 param0;
	st.param.b64 	[param0], %rd38;
	.param .b64 param1;
	st.param.b64 	[param1], %rd14;
	.param .b32 retval0;
	call.uni (retval0), 
	vprintf, 
	(
	param0, 
	param1
	);
	ld.param.b32 	%r110, [retval0];
	} // callseq 28
	@%p9 bra 	$L__BB2_15;
	setp.eq.s32 	%p10, %r4, 2;
	cvt.u64.u32 	%rd40, %r6;
	cvt.u64.u32 	%rd41, %r123;
	add.s64 	%rd42, %rd41, %rd40;
	shl.b64 	%rd43, %rd42, 2;
	add.s64 	%rd6, %rd1, %rd43;
	ld.global.u32 	%r112, [%rd6+4];
	st.local.u32 	[%rd5], %r112;
	cvta.global.u64 	%rd45, %rd37;
	{ // callseq 29, 0
	.param .b64 param0;
	st.param.b64 	[param0], %rd45;
	.param .b64 param1;
	st.param.b64 	[param1], %rd14;
	.param .b32 retval0;
	call.uni (retval0), 
	vprintf, 
	(
	param0, 
	param1
	);
	ld.param.b32 	%r113, [retval0];
	} // callseq 29
	@%p10 bra 	$L__BB2_15;
	ld.global.u32 	%r115, [%rd6+8];
	st.local.u32 	[%rd5], %r115;
	cvta.global.u64 	%rd48, %rd37;
	{ // callseq 30, 0
	.param .b64 param0;
	st.param.b64 	[param0], %rd48;
	.param .b64 param1;
	st.param.b64 	[param1], %rd14;
	.param .b32 retval0;
	call.uni (retval0), 
	vprintf, 
	(
	param0, 
	param1
	);
	ld.param.b32 	%r116, [retval0];
	} // callseq 30
$L__BB2_15:
	cvta.global.u64 	%rd51, %rd50;
	{ // callseq 31, 0
	.param .b64 param0;
	st.param.b64 	[param0], %rd51;
	.param .b64 param1;
	st.param.b64 	[param1], 0;
	.param .b32 retval0;
	call.uni (retval0), 
	vprintf, 
	(
	param0, 
	param1
	);
	ld.param.b32 	%r118, [retval0];
	} // callseq 31
	add.s32 	%r120, %r120, 1;
	setp.ne.s32 	%p11, %r120, %r16;
	@%p11 bra 	$L__BB2_2;
$L__BB2_16:
	ret;

}
	// .globl	_Z10printGPUFFPii
.visible .entry _Z10printGPUFFPii(
	.param .u64 .ptr .align 1 _Z10printGPUFFPii_param_0,
	.param .u32 _Z10printGPUFFPii_param_1
)
{
	.local .align 8 .b8 	__local_depot3[8];
	.reg .b64 	%SP;
	.reg .b64 	%SPL;
	.reg .pred 	%p<10>;
	.reg .b32 	%r<97>;
	.reg .b64 	%rd<28>;

	mov.u64 	%SPL, __local_depot3;
	cvta.local.u64 	%SP, %SPL;
	ld.param.u64 	%rd4, [_Z10printGPUFFPii_param_0];
	ld.param.u32 	%r20, [_Z10printGPUFFPii_param_1];
	cvta.to.global.u64 	%rd1, %rd4;
	add.u64 	%rd5, %SP, 0;
	add.u64 	%rd2, %SPL, 0;
	setp.lt.s32 	%p1, %r20, 1;
	@%p1 bra 	$L__BB3_14;
	shl.b32 	%r1, %r20, 1;
	and.b32  	%r2, %r20, 7;
	add.s32 	%r3, %r2, -1;
	and.b32  	%r4, %r20, 3;
	and.b32  	%r5, %r20, 2147483640;
	and.b32  	%r6, %r20, 1;
	neg.s32 	%r7, %r5;
	add.s64 	%rd3, %rd1, 32;
	mov.b32 	%r91, 0;
	mov.u64 	%rd26, $str$1;
	mov.u64 	%rd23, $str$2;
$L__BB3_2:
	setp.lt.u32 	%p2, %r20, 8;
	mul.lo.s32 	%r9, %r1, %r91;
	mov.b32 	%r95, 0;
	@%p2 bra 	$L__BB3_5;
	mov.u32 	%r92, %r9;
	mov.u32 	%r93, %r7;
$L__BB3_4:
	.pragma "nounroll";
	mul.wide.s32 	%rd6, %r92, 4;
	add.s64 	%rd7, %rd3, %rd6;
	ld.global.u32 	%r23, [%rd7+-32];
	ld.global.u32 	%r24, [%rd7+-28];
	st.local.v2.u32 	[%rd2], {%r23, %r24};
	mov.u64 	%rd8, $str$2;
	cvta.global.u64 	%rd9, %rd8;
	add.u64 	%rd10, %SP, 0;
	{ // callseq 32, 0
	.param .b64 param0;
	st.param.b64 	[param0], %rd9;
	.param .b64 param1;
	st.param.b64 	[param1], %rd10;
	.param .b32 retval0;
	call.uni (retval0), 
	vprintf, 
	(
	param0, 
	param1
	);
	ld.param.b32 	%r25, [retval0];
	} // callseq 32
	ld.global.u32 	%r27, [%rd7+-24];
	ld.global.u32 	%r28, [%rd7+-20];
	st.local.v2.u32 	[%rd2], {%r27, %r28};
	{ // callseq 33, 0
	.param .b64 param0;
	st.param.b64 	[param0], %rd9;
	.param .b64 param1;
	st.param.b64 	[param1], %rd10;
	.param .b32 retval0;
	call.uni (retval0), 
	vprintf, 
	(
	param0, 
	param1
	);
	ld.param.b32 	%r29, [retval0];
	} // callseq 33
	ld.global.u32 	%r31, [%rd7+-16];
	ld.global.u32 	%r32, [%rd7+-12];
	st.local.v2.u32 	[%rd2], {%r31, %r32};
	{ // callseq 34, 0
	.param .b64 param0;
	st.param.b64 	[param0], %rd9;
	.param .b64 param1;
	st.param.b64 	[param1], %rd10;
	.param .b32 retval0;
	call.uni (retval0), 
	vprintf, 
	(
	param0, 
	param1
	);
	ld.param.b32 	%r33, [retval0];
	} // callseq 34
	ld.global.u32 	%r35, [%rd7+-8];
	ld.global.u32 	%r36, [%rd7+-4];
	st.local.v2.u32 	[%rd2], {%r35, %r36};
	{ // callseq 35, 0
	.param .b64 param0;
	st.param.b64 	[param0], %rd9;
	.param .b64 param1;
	st.param.b64 	[param1], %rd10;
	.param .b32 retval0;
	call.uni (retval0), 
	vprintf, 
	(
	param0, 
	param1
	);
	ld.param.b32 	%r37, [retval0];
	} // callseq 35
	ld.global.u32 	%r39, [%rd7];
	ld.global.u32 	%r40, [%rd7+4];
	st.local.v2.u32 	[%rd2], {%r39, %r40};
	{ // callseq 36, 0
	.param .b64 param0;
	st.param.b64 	[param0], %rd9;
	.param .b64 param1;
	st.param.b64 	[param1], %rd10;
	.param .b32 retval0;
	call.uni (retval0), 
	vprintf, 
	(
	param0, 
	param1
	);
	ld.param.b32 	%r41, [retval0];
	} // callseq 36
	ld.global.u32 	%r43, [%rd7+8];
	ld.global.u32 	%r44, [%rd7+12];
	st.local.v2.u32 	[%rd2], {%r43, %r44};
	{ // callseq 37, 0
	.param .b64 param0;
	st.param.b64 	[param0], %rd9;
	.param .b64 param1;
	st.param.b64 	[param1], %rd10;
	.param .b32 retval0;
	call.uni (retval0), 
	vprintf, 
	(
	param0, 
	param1
	);
	ld.param.b32 	%r45, [retval0];
	} // callseq 37
	ld.global.u32 	%r47, [%rd7+16];
	ld.global.u32 	%r48, [%rd7+20];
	st.local.v2.u32 	[%rd2], {%r47, %r48};
	{ // callseq 38, 0
	.param .b64 param0;
	st.param.b64 	[param0], %rd9;
	.param .b64 param1;
	st.param.b64 	[param1], %rd10;
	.param .b32 retval0;
	call.uni (retval0), 
	vprintf, 
	(
	param0, 
	param1
	);
	ld.param.b32 	%r49, [retval0];
	} // callseq 38
	ld.global.u32 	%r51, [%rd7+24];
	ld.global.u32 	%r52, [%rd7+28];
	st.local.v2.u32 	[%rd2], {%r51, %r52};
	{ // callseq 39, 0
	.param .b64 param0;
	st.param.b64 	[param0], %rd9;
	.param .b64 param1;
	st.param.b64 	[param1], %rd10;
	.param .b32 retval0;
	call.uni (retval0), 
	vprintf, 
	(
	param0, 
	param1
	);
	ld.param.b32 	%r53, [retval0];
	} // callseq 39
	add.s32 	%r93, %r93, 8;
	add.s32 	%r92, %r92, 16;
	setp.ne.s32 	%p3, %r93, 0;
	mov.u32 	%r95, %r5;
	@%p3 bra 	$L__BB3_4;
$L__BB3_5:
	setp.eq.s32 	%p4, %r2, 0;
	@%p4 bra 	$L__BB3_13;
	setp.lt.u32 	%p5, %r3, 3;
	@%p5 bra 	$L__BB3_8;
	shl.b32 	%r55, %r95, 1;
	add.s32 	%r56, %r55, %r9;
	mul.wide.s32 	%rd11, %r56, 4;
	add.s64 	%rd12, %rd1, %rd11;
	ld.global.u32 	%r57, [%rd12];
	ld.global.u32 	%r58, [%rd12+4];
	st.local.v2.u32 	[%rd2], {%r57, %r58};
	mov.u64 	%rd13, $str$2;
	cvta.global.u64 	%rd14, %rd13;
	add.u64 	%rd15, %SP, 0;
	{ // callseq 40, 0
	.param .b64 param0;
	st.param.b64 	[param0], %rd14;
	.param .b64 param1;
	st.param.b64 	[param1], %rd15;
	.param .b32 retval0;
	call.uni (retval0), 
	vprintf, 
	(
	param0, 
	param1
	);
	ld.param.b32 	%r59, [retval0];
	} // callseq 40
	ld.global.u32 	%r61, [%rd12+8];
	ld.global.u32 	%r62, [%rd12+12];
	st.local.v2.u32 	[%rd2], {%r61, %r62};
	{ // callseq 41, 0
	.param .b64 param0;
	st.param.b64 	[param0], %rd14;
	.param .b64 param1;
	st.param.b64 	[param1], %rd15;
	.param .b32 retval0;
	call.uni (retval0), 
	vprintf, 
	(
	param0, 
	param1
	);
	ld.param.b32 	%r63, [retval0];
	} // callseq 41
	ld.global.u32 	%r65, [%rd12+16];
	ld.global.u32 	%r66, [%rd12+20];
	st.local.v2.u32 	[%rd2], {%r65, %r66};
	{ // callseq 42, 0
	.param .b64 param0;
	st.param.b64 	[param0], %rd14;
	.param .b64 param1;
	st.param.b64 	[param1], %rd15;
	.param .b32 retval0;
	call.uni (retval0), 
	vprintf, 
	(
	param0, 
	param1
	);
	ld.param.b32 	%r67, [retval0];
	} // callseq 42
	ld.global.u32 	%r69, [%rd12+24];
	ld.global.u32 	%r70, [%rd12+28];
	st.local.v2.u32 	[%rd2], {%r69, %r70};
	{ // callseq 43, 0
	.param .b64 param0;
	st.param.b64 	[param0], %rd14;
	.param .b64 param1;
	st.param.b64 	[param1], %rd15;
	.param .b32 retval0;
	call.uni (retval0), 
	vprintf, 
	(
	param0, 
	param1
	);
	ld.param.b32 	%r71, [retval0];
	} // callseq 43
	add.s32 	%r95, %r95, 4;
$L__BB3_8:
	setp.eq.s32 	%p6, %r4, 0;
	@%p6 bra 	$L__BB3_13;
	setp.eq.s32 	%p7, %r4, 1;
	@%p7 bra 	$L__BB3_11;
	shl.b32 	%r73, %r95, 1;
	add.s32 	%r74, %r73, %r9;
	mul.wide.s32 	%rd16, %r74, 4;
	add.s64 	%rd17, %rd1, %rd16;
	ld.global.u32 	%r75, [%rd17];
	ld.global.u32 	%r76, [%rd17+4];
	st.local.v2.u32 	[%rd2], {%r75, %r76};
	mov.u64 	%rd18, $str$2;
	cvta.global.u64 	%rd19, %rd18;
	add.u64 	%rd20, %SP, 0;
	{ // callseq 44, 0
	.param .b64 param0;
	st.param.b64 	[param0], %rd19;
	.param .b64 param1;
	st.param.b64 	[param1], %rd20;
	.param .b32 retval0;
	call.uni (retval0), 
	vprintf, 
	(
	param0, 
	param1
	);
	ld.param.b32 	%r77, [retval0];
	} // callseq 44
	ld.global.u32 	%r79, [%rd17+8];
	ld.global.u32 	%r80, [%rd17+12];
	st.local.v2.u32 	[%rd2], {%r79, %r80};
	{ // callseq 45, 0
	.param .b64 param0;
	st.param.b64 	[param0], %rd19;
	.param .b64 param1;
	st.param.b64 	[param1], %rd20;
	.param .b32 retval0;
	call.uni (retval0), 
	vprintf, 
	(
	param0, 
	param1
	);
	ld.param.b32 	%r81, [retval0];
	} // callseq 45
	add.s32 	%r95, %r95, 2;
$L__BB3_11:
	setp.eq.s32 	%p8, %r6, 0;
	@%p8 bra 	$L__BB3_13;
	shl.b32 	%r83, %r95, 1;
	add.s32 	%r84, %r83, %r9;
	mul.wide.s32 	%rd21, %r84, 4;
	add.s64 	%rd22, %rd1, %rd21;
	ld.global.u32 	%r85, [%rd22];
	ld.global.u32 	%r86, [%rd22+4];
	st.local.v2.u32 	[%rd2], {%r85, %r86};
	cvta.global.u64 	%rd24, %rd23;
	{ // callseq 46, 0
	.param .b64 param0;
	st.param.b64 	[param0], %rd24;
	.param .b64 param1;
	st.param.b64 	[param1], %rd5;
	.param .b32 retval0;
	call.uni (retval0), 
	vprintf, 
	(
	param0, 
	param1
	);
	ld.param.b32 	%r87, [retval0];
	} // callseq 46
$L__BB3_13:
	cvta.global.u64 	%rd27, %rd26;
	{ // callseq 47, 0
	.param .b64 param0;
	st.param.b64 	[param0], %rd27;
	.param .b64 param1;
	st.param.b64 	[param1], 0;
	.param .b32 retval0;
	call.uni (retval0), 
	vprintf, 
	(
	param0, 
	param1
	);
	ld.param.b32 	%r89, [retval0];
	} // callseq 47
	add.s32 	%r91, %r91, 1;
	setp.ne.s32 	%p9, %r91, %r20;
	@%p9 bra 	$L__BB3_2;
$L__BB3_14:
	ret;

}


// ===== COMPILED SASS (sm_100) =====

	.target	sm_100

	.elftype	@"ET_EXEC"


//--------------------- .note.nv.tkinfo           --------------------------
	.section	.note.nv.tkinfo,"",@"SHT_NOTE"
	.sectionflags	@"SHF_NOTE_NV_TKINFO"
	.tkinfo
        /*0018*/ 	.word	0x00000002
        /*0030*/ 	.string	""
        /*0030*/ 	.string	"ptxas"
        /*0030*/ 	.string	"Cuda compilation tools, release 13.0, V13.0.88"
        /*0030*/ 	.string	"Build cuda_13.0.r13.0/compiler.36424714_0"
        /*0030*/ 	.string	"-arch sm_100 -m 64 "



//--------------------- .note.nv.cuinfo           --------------------------
	.section	.note.nv.cuinfo,"",@"SHT_NOTE"
	.sectionflags	@"SHF_NOTE_NV_CUINFO"
        /*0018*/ 	.short	0x0002
        /*001a*/ 	.short	0x0064
        /*001c*/ 	.short	0x0082
	.zero		2


//--------------------- .nv.info                  --------------------------
	.section	.nv.info,"",@"SHT_CUDA_INFO"
	.align	4


	//----- nvinfo : EIATTR_REGCOUNT
	.align		4
        /*0000*/ 	.byte	0x04, 0x2f
        /*0002*/ 	.short	(.L_4 - .L_3)
	.align		4
.L_3:
        /*0004*/ 	.word	index@(_Z21update_residual_graphiiPiS_S_S_)
        /*0008*/ 	.word	0x0000000f


	//----- nvinfo : EIATTR_FRAME_SIZE
	.align		4
.L_4:
        /*000c*/ 	.byte	0x04, 0x11
        /*000e*/ 	.short	(.L_6 - .L_5)
	.align		4
.L_5:
        /*0010*/ 	.word	index@(_Z21update_residual_graphiiPiS_S_S_)
        /*0014*/ 	.word	0x00000000


	//----- nvinfo : EIATTR_REGCOUNT
	.align		4
.L_6:
        /*0018*/ 	.byte	0x04, 0x2f
        /*001a*/ 	.short	(.L_8 - .L_7)
	.align		4
.L_7:
        /*001c*/ 	.word	index@(_Z13find_max_flowiiiPiS_)
        /*0020*/ 	.word	0x00000008


	//----- nvinfo : EIATTR_FRAME_SIZE
	.align		4
.L_8:
        /*0024*/ 	.byte	0x04, 0x11
        /*0026*/ 	.short	(.L_10 - .L_9)
	.align		4
.L_9:
        /*0028*/ 	.word	index@(_Z13find_max_flowiiiPiS_)
        /*002c*/ 	.word	0x00000000


	//----- nvinfo : EIATTR_REGCOUNT
	.align		4
.L_10:
        /*0030*/ 	.byte	0x04, 0x2f
        /*0032*/ 	.short	(.L_12 - .L_11)
	.align		4
.L_11:
        /*0034*/ 	.word	index@(_Z8printGPUPii)
        /*0038*/ 	.word	0x00000020


	//----- nvinfo : EIATTR_FRAME_SIZE
	.align		4
.L_12:
        /*003c*/ 	.byte	0x04, 0x11
        /*003e*/ 	.short	(.L_14 - .L_13)
	.align		4
.L_13:
        /*0040*/ 	.word	index@(_Z8printGPUPii)
        /*0044*/ 	.word	0x00000008


	//----- nvinfo : EIATTR_REGCOUNT
	.align		4
.L_14:
        /*0048*/ 	.byte	0x04, 0x2f
        /*004a*/ 	.short	(.L_16 - .L_15)
	.align		4
.L_15:
        /*004c*/ 	.word	index@(_Z10printGPUFFPii)
        /*0050*/ 	.word	0x0000001e


	//----- nvinfo : EIATTR_FRAME_SIZE
	.align		4
.L_16:
        /*0054*/ 	.byte	0x04, 0x11
        /*0056*/ 	.short	(.L_18 - .L_17)
	.align		4
.L_17:
        /*0058*/ 	.word	index@(_Z10printGPUFFPii)
        /*005c*/ 	.word	0x00000008


	//----- nvinfo : EIATTR_MIN_STACK_SIZE
	.align		4
.L_18:
        /*0060*/ 	.byte	0x04, 0x12
        /*0062*/ 	.short	(.L_20 - .L_19)
	.align		4
.L_19:
        /*0064*/ 	.word	index@(_Z10printGPUFFPii)
        /*0068*/ 	.word	0x00000008


	//----- nvinfo : EIATTR_MIN_STACK_SIZE
	.align		4
.L_20:
        /*006c*/ 	.byte	0x04, 0x12
        /*006e*/ 	.short	(.L_22 - .L_21)
	.align		4
.L_21:
        /*0070*/ 	.word	index@(_Z8printGPUPii)
        /*0074*/ 	.word	0x00000008


	//----- nvinfo : EIATTR_MIN_STACK_SIZE
	.align		4
.L_22:
        /*0078*/ 	.byte	0x04, 0x12
        /*007a*/ 	.short	(.L_24 - .L_23)
	.align		4
.L_23:
        /*007c*/ 	.word	index@(_Z13find_max_flowiiiPiS_)
        /*0080*/ 	.word	0x00000000


	//----- nvinfo : EIATTR_MIN_STACK_SIZE
	.align		4
.L_24:
        /*0084*/ 	.byte	0x04, 0x12
        /*0086*/ 	.short	(.L_26 - .L_25)
	.align		4
.L_25:
        /*0088*/ 	.word	index@(_Z21update_residual_graphiiPiS_S_S_)
        /*008c*/ 	.word	0x00000000
.L_26:


//--------------------- .nv.compat                --------------------------
	.section	.nv.compat,"",@"SHT_CUDA_COMPAT_INFO"
	.align	4
        /*0000*/ 	.byte	0x02, 0x09, 0x00, 0x00, 0x02, 0x02, 0x01, 0x00, 0x02, 0x05, 0x05, 0x00, 0x03, 0x07, 0x01, 0x01
        /*0010*/ 	.byte	0x02, 0x03, 0x00, 0x00, 0x02, 0x06, 0x01, 0x00, 0x04, 0x0b, 0x08, 0x00, 0x09, 0x00, 0x00, 0x00
        /*0020*/ 	.byte	0x00, 0x00, 0x00, 0x00


//--------------------- .nv.info._Z10printGPUFFPii --------------------------
	.section	.nv.info._Z10printGPUFFPii,"",@"SHT_CUDA_INFO"
	.sectionflags	@""
	.align	4


	//----- nvinfo : EIATTR_CUDA_API_VERSION
	.align		4
        /*0000*/ 	.byte	0x04, 0x37
        /*0002*/ 	.short	(.L_28 - .L_27)
.L_27:
        /*0004*/ 	.word	0x00000082


	//----- nvinfo : EIATTR_KPARAM_INFO
	.align		4
.L_28:
        /*0008*/ 	.byte	0x04, 0x17
        /*000a*/ 	.short	(.L_30 - .L_29)
.L_29:
        /*000c*/ 	.word	0x00000000
        /*0010*/ 	.short	0x0001
        /*0012*/ 	.short	0x0008
        /*0014*/ 	.byte	0x00, 0xf0, 0x11, 0x00


	//----- nvinfo : EIATTR_KPARAM_INFO
	.align		4
.L_30:
        /*0018*/ 	.byte	0x04, 0x17
        /*001a*/ 	.short	(.L_32 - .L_31)
.L_31:
        /*001c*/ 	.word	0x00000000
        /*0020*/ 	.short	0x0000
        /*0022*/ 	.short	0x0000
        /*0024*/ 	.byte	0x00, 0xf5, 0x21, 0x00


	//----- nvinfo : EIATTR_SPARSE_MMA_MASK
	.align		4
.L_32:
        /*0028*/ 	.byte	0x03, 0x50
        /*002a*/ 	.short	0x0000


	//----- nvinfo : EIATTR_MAXREG_COUNT
	.align		4
        /*002c*/ 	.byte	0x03, 0x1b
        /*002e*/ 	.short	0x00ff


	//----- nvinfo : EIATTR_EXTERNS
	.align		4
        /*0030*/ 	.byte	0x04, 0x0f
        /*0032*/ 	.short	(.L_34 - .L_33)


	//   ....[0]....
	.align		4
.L_33:
        /*0034*/ 	.word	index@(vprintf)


	//----- nvinfo : EIATTR_MERCURY_ISA_VERSION
	.align		4
.L_34:
        /*0038*/ 	.byte	0x03, 0x5f
        /*003a*/ 	.short	0x0101


	//----- nvinfo : EIATTR_VRC_CTA_INIT_COUNT
	.align		4
        /*003c*/ 	.byte	0x02, 0x4a
	.zero		1
	.zero		1


	//----- nvinfo : EIATTR_SYSCALL_OFFSETS
	.align		4
        /*0040*/ 	.byte	0x04, 0x46
        /*0042*/ 	.short	(.L_36 - .L_35)


	//   ....[0]....
.L_35:
        /*0044*/ 	.word	0x000002e0


	//   ....[1]....
        /*0048*/ 	.word	0x000003d0


	//   ....[2]....
        /*004c*/ 	.word	0x00000480


	//   ....[3]....
        /*0050*/ 	.word	0x00000530


	//   ....[4]....
        /*0054*/ 	.word	0x000005e0


	//   ....[5]....
        /*0058*/ 	.word	0x00000690


	//   ....[6]....
        /*005c*/ 	.word	0x00000740


	//   ....[7]....
        /*0060*/ 	.word	0x000007f0


	//   ....[8]....
        /*0064*/ 	.word	0x000009c0


	//   ....[9]....
        /*0068*/ 	.word	0x00000a80


	//   ....[10]....
        /*006c*/ 	.word	0x00000b30


	//   ....[11]....
        /*0070*/ 	.word	0x00000be0


	//   ....[12]....
        /*0074*/ 	.word	0x00000d30


	//   ....[13]....
        /*0078*/ 	.word	0x00000df0


	//   ....[14]....
        /*007c*/ 	.word	0x00000f20


	//   ....[15]....
        /*0080*/ 	.word	0x00000fa0


	//----- nvinfo : EIATTR_EXIT_INSTR_OFFSETS
	.align		4
.L_36:
        /*0084*/ 	.byte	0x04, 0x1c
        /*0086*/ 	.short	(.L_38 - .L_37)


	//   ....[0]....
.L_37:
        /*0088*/ 	.word	0x00000060


	//   ....[1]....
        /*008c*/ 	.word	0x00000fd0


	//----- nvinfo : EIATTR_CRS_STACK_SIZE
	.align		4
.L_38:
        /*0090*/ 	.byte	0x04, 0x1e
        /*0092*/ 	.short	(.L_40 - .L_39)
.L_39:
        /*0094*/ 	.word	0x00000000


	//----- nvinfo : EIATTR_CBANK_PARAM_SIZE
	.align		4
.L_40:
        /*0098*/ 	.byte	0x03, 0x19
        /*009a*/ 	.short	0x000c


	//----- nvinfo : EIATTR_PARAM_CBANK
	.align		4
        /*009c*/ 	.byte	0x04, 0x0a
        /*009e*/ 	.short	(.L_42 - .L_41)
	.align		4
.L_41:
        /*00a0*/ 	.word	index@(.nv.constant0._Z10printGPUFFPii)
        /*00a4*/ 	.short	0x0380
        /*00a6*/ 	.short	0x000c


	//----- nvinfo : EIATTR_SW_WAR
	.align		4
.L_42:
        /*00a8*/ 	.byte	0x04, 0x36
        /*00aa*/ 	.short	(.L_44 - .L_43)
.L_43:
        /*00ac*/ 	.word	0x00000008
.L_44:


//--------------------- .nv.info._Z8printGPUPii   --------------------------
	.section	.nv.info._Z8printGPUPii,"",@"SHT_CUDA_INFO"
	.sectionflags	@""
	.align	4


	//----- nvinfo : EIATTR_CUDA_API_VERSION
	.align		4
        /*0000*/ 	.byte	0x04, 0x37
        /*0002*/ 	.short	(.L_46 - .L_45)
.L_45:
        /*0004*/ 	.word	0x00000082


	//----- nvinfo : EIATTR_KPARAM_INFO
	.align		4
.L_46:
        /*0008*/ 	.byte	0x04, 0x17
        /*000a*/ 	.short	(.L_48 - .L_47)
.L_47:
        /*000c*/ 	.word	0x00000000
        /*0010*/ 	.short	0x0001
        /*0012*/ 	.short	0x0008
        /*0014*/ 	.byte	0x00, 0xf0, 0x11, 0x00


	//----- nvinfo : EIATTR_KPARAM_INFO
	.align		4
.L_48:
        /*0018*/ 	.byte	0x04, 0x17
        /*001a*/ 	.short	(.L_50 - .L_49)
.L_49:
        /*001c*/ 	.word	0x00000000
        /*0020*/ 	.short	0x0000
        /*0022*/ 	.short	0x0000
        /*0024*/ 	.byte	0x00, 0xf5, 0x21, 0x00


	//----- nvinfo : EIATTR_SPARSE_MMA_MASK
	.align		4
.L_50:
        /*0028*/ 	.byte	0x03, 0x50
        /*002a*/ 	.short	0x0000


	//----- nvinfo : EIATTR_MAXREG_COUNT
	.align		4
        /*002c*/ 	.byte	0x03, 0x1b
        /*002e*/ 	.short	0x00ff


	//----- nvinfo : EIATTR_EXTERNS
	.align		4
        /*0030*/ 	.byte	0x04, 0x0f
        /*0032*/ 	.short	(.L_52 - .L_51)


	//   ....[0]....
	.align		4
.L_51:
        /*0034*/ 	.word	index@(vprintf)


	//----- nvinfo : EIATTR_MERCURY_ISA_VERSION
	.align		4
.L_52:
        /*0038*/ 	.byte	0x03, 0x5f
        /*003a*/ 	.short	0x0101


	//----- nvinfo : EIATTR_VRC_CTA_INIT_COUNT
	.align		4
        /*003c*/ 	.byte	0x02, 0x4a
	.zero		1
	.zero		1


	//----- nvinfo : EIATTR_SYSCALL_OFFSETS
	.align		4
        /*0040*/ 	.byte	0x04, 0x46
        /*0042*/ 	.short	(.L_54 - .L_53)


	//   ....[0]....
.L_53:
        /*0044*/ 	.word	0x00000280


	//   ....[1]....
        /*0048*/ 	.word	0x00000330


	//   ....[2]....
        /*004c*/ 	.word	0x000003d0


	//   ....[3]....
        /*0050*/ 	.word	0x00000470


	//   ....[4]....
        /*0054*/ 	.word	0x00000510


	//   ....[5]....
        /*0058*/ 	.word	0x000005b0


	//   ....[6]....
        /*005c*/ 	.word	0x00000650


	//   ....[7]....
        /*0060*/ 	.word	0x000006f0


	//   ....[8]....
        /*0064*/ 	.word	0x00000790


	//   ....[9]....
        /*0068*/ 	.word	0x00000830


	//   ....[10]....
        /*006c*/ 	.word	0x000008d0


	//   ....[11]....
        /*0070*/ 	.word	0x00000970


	//   ....[12]....
        /*0074*/ 	.word	0x00000a10


	//   ....[13]....
        /*0078*/ 	.word	0x00000ab0


	//   ....[14]....
        /*007c*/ 	.word	0x00000b50


	//   ....[15]....
        /*0080*/ 	.word	0x00000bf0


	//   ....[16]....
        /*0084*/ 	.word	0x00000db0


	//   ....[17]....
        /*0088*/ 	.word	0x00000eb0


	//   ....[18]....
        /*008c*/ 	.word	0x00000f50


	//   ....[19]....
        /*0090*/ 	.word	0x00000ff0


	//   ....[20]....
        /*0094*/ 	.word	0x00001090


	//   ....[21]....
        /*0098*/ 	.word	0x00001130


	//   ....[22]....
        /*009c*/ 	.word	0x000011d0


	//   ....[23]....
        /*00a0*/ 	.word	0x00001270


	//   ....[24]....
        /*00a4*/ 	.word	0x000013c0


	//   ....[25]....
        /*00a8*/ 	.word	0x000014c0


	//   ....[26]....
        /*00ac*/ 	.word	0x00001560


	//   ....[27]....
        /*00b0*/ 	.word	0x00001600


	//   ....[28]....
        /*00b4*/ 	.word	0x00001730


	//   ....[29]....
        /*00b8*/ 	.word	0x00001870


	//   ....[30]....
        /*00bc*/ 	.word	0x00001930


	//   ....[31]....
        /*00c0*/ 	.word	0x000019b0


	//----- nvinfo : EIATTR_EXIT_INSTR_OFFSETS
	.align		4
.L_54:
        /*00c4*/ 	.byte	0x04, 0x1c
        /*00c6*/ 	.short	(.L_56 - .L_55)


	//   ....[0]....
.L_55:
        /*00c8*/ 	.word	0x00000070


	//   ....[1]....
        /*00cc*/ 	.word	0x000019e0


	//----- nvinfo : EIATTR_CRS_STACK_SIZE
	.align		4
.L_56:
        /*00d0*/ 	.byte	0x04, 0x1e
        /*00d2*/ 	.short	(.L_58 - .L_57)
.L_57:
        /*00d4*/ 	.word	0x00000000


	//----- nvinfo : EIATTR_CBANK_PARAM_SIZE
	.align		4
.L_58:
        /*00d8*/ 	.byte	0x03, 0x19
        /*00da*/ 	.short	0x000c


	//----- nvinfo : EIATTR_PARAM_CBANK
	.align		4
        /*00dc*/ 	.byte	0x04, 0x0a
        /*00de*/ 	.short	(.L_60 - .L_59)
	.align		4
.L_59:
        /*00e0*/ 	.word	index@(.nv.constant0._Z8printGPUPii)
        /*00e4*/ 	.short	0x0380
        /*00e6*/ 	.short	0x000c


	//----- nvinfo : EIATTR_SW_WAR
	.align		4
.L_60:
        /*00e8*/ 	.byte	0x04, 0x36
        /*00ea*/ 	.short	(.L_62 - .L_61)
.L_61:
        /*00ec*/ 	.word	0x00000008
.L_62:


//--------------------- .nv.info._Z13find_max_flowiiiPiS_ --------------------------
	.section	.nv.info._Z13find_max_flowiiiPiS_,"",@"SHT_CUDA_INFO"
	.sectionflags	@""
	.align	4


	//----- nvinfo : EIATTR_CUDA_API_VERSION
	.align		4
        /*0000*/ 	.byte	0x04, 0x37
        /*0002*/ 	.short	(.L_64 - .L_63)
.L_63:
        /*0004*/ 	.word	0x00000082


	//----- nvinfo : EIATTR_KPARAM_INFO
	.align		4
.L_64:
        /*0008*/ 	.byte	0x04, 0x17
        /*000a*/ 	.short	(.L_66 - .L_65)
.L_65:
        /*000c*/ 	.word	0x00000000
        /*0010*/ 	.short	0x0004
        /*0012*/ 	.short	0x0018
        /*0014*/ 	.byte	0x00, 0xf5, 0x21, 0x00


	//----- nvinfo : EIATTR_KPARAM_INFO
	.align		4
.L_66:
        /*0018*/ 	.byte	0x04, 0x17
        /*001a*/ 	.short	(.L_68 - .L_67)
.L_67:
        /*001c*/ 	.word	0x00000000
        /*0020*/ 	.short	0x0003
        /*0022*/ 	.short	0x0010
        /*0024*/ 	.byte	0x00, 0xf5, 0x21, 0x00


	//----- nvinfo : EIATTR_KPARAM_INFO
	.align		4
.L_68:
        /*0028*/ 	.byte	0x04, 0x17
        /*002a*/ 	.short	(.L_70 - .L_69)
.L_69:
        /*002c*/ 	.word	0x00000000
        /*0030*/ 	.short	0x0002
        /*0032*/ 	.short	0x0008
        /*0034*/ 	.byte	0x00, 0xf0, 0x11, 0x00


	//----- nvinfo : EIATTR_KPARAM_INFO
	.align		4
.L_70:
        /*0038*/ 	.byte	0x04, 0x17
        /*003a*/ 	.short	(.L_72 - .L_71)
.L_71:
        /*003c*/ 	.word	0x00000000
        /*0040*/ 	.short	0x0001
        /*0042*/ 	.short	0x0004
        /*0044*/ 	.byte	0x00, 0xf0, 0x11, 0x00


	//----- nvinfo : EIATTR_KPARAM_INFO
	.align		4
.L_72:
        /*0048*/ 	.byte	0x04, 0x17
        /*004a*/ 	.short	(.L_74 - .L_73)
.L_73:
        /*004c*/ 	.word	0x00000000
        /*0050*/ 	.short	0x0000
        /*0052*/ 	.short	0x0000
        /*0054*/ 	.byte	0x00, 0xf0, 0x11, 0x00


	//----- nvinfo : EIATTR_SPARSE_MMA_MASK
	.align		4
.L_74:
        /*0058*/ 	.byte	0x03, 0x50
        /*005a*/ 	.short	0x0000


	//----- nvinfo : EIATTR_MAXREG_COUNT
	.align		4
        /*005c*/ 	.byte	0x03, 0x1b
        /*005e*/ 	.short	0x00ff


	//----- nvinfo : EIATTR_MERCURY_ISA_VERSION
	.align		4
        /*0060*/ 	.byte	0x03, 0x5f
        /*0062*/ 	.short	0x0101


	//----- nvinfo : EIATTR_INT_WARP_WIDE_INSTR_OFFSETS
	.align		4
        /*0064*/ 	.byte	0x04, 0x31
        /*0066*/ 	.short	(.L_76 - .L_75)


	//   ....[0]....
.L_75:
        /*0068*/ 	.word	0x00000120


	//   ....[1]....
        /*006c*/ 	.word	0x00000140


	//----- nvinfo : EIATTR_VRC_CTA_INIT_COUNT
	.align		4
.L_76:
        /*0070*/ 	.byte	0x02, 0x4a
	.zero		1
	.zero		1


	//----- nvinfo : EIATTR_EXIT_INSTR_OFFSETS
	.align		4
        /*0074*/ 	.byte	0x04, 0x1c
        /*0076*/ 	.short	(.L_78 - .L_77)


	//   ....[0]....
.L_77:
        /*0078*/ 	.word	0x00000070


	//   ....[1]....
        /*007c*/ 	.word	0x00000100


	//   ....[2]....
        /*0080*/ 	.word	0x00000190


	//----- nvinfo : EIATTR_CBANK_PARAM_SIZE
	.align		4
.L_78:
        /*0084*/ 	.byte	0x03, 0x19
        /*0086*/ 	.short	0x0020


	//----- nvinfo : EIATTR_PARAM_CBANK
	.align		4
        /*0088*/ 	.byte	0x04, 0x0a
        /*008a*/ 	.short	(.L_80 - .L_79)
	.align		4
.L_79:
        /*008c*/ 	.word	index@(.nv.constant0._Z13find_max_flowiiiPiS_)
        /*0090*/ 	.short	0x0380
        /*0092*/ 	.short	0x0020


	//----- nvinfo : EIATTR_SW_WAR
	.align		4
.L_80:
        /*0094*/ 	.byte	0x04, 0x36
        /*0096*/ 	.short	(.L_82 - .L_81)
.L_81:
        /*0098*/ 	.word	0x00000008
.L_82:


//--------------------- .nv.info._Z21update_residual_graphiiPiS_S_S_ --------------------------
	.section	.nv.info._Z21update_residual_graphiiPiS_S_S_,"",@"SHT_CUDA_INFO"
	.sectionflags	@""
	.align	4


	//----- nvinfo : EIATTR_CUDA_API_VERSION
	.align		4
        /*0000*/ 	.byte	0x04, 0x37
        /*0002*/ 	.short	(.L_84 - .L_83)
.L_83:
        /*0004*/ 	.word	0x00000082


	//----- nvinfo : EIATTR_KPARAM_INFO
	.align		4
.L_84:
        /*0008*/ 	.byte	0x04, 0x17
        /*000a*/ 	.short	(.L_86 - .L_85)
.L_85:
        /*000c*/ 	.word	0x00000000
        /*0010*/ 	.short	0x0005
        /*0012*/ 	.short	0x0020
        /*0014*/ 	.byte	0x00, 0xf5, 0x21, 0x00


	//----- nvinfo : EIATTR_KPARAM_INFO
	.align		4
.L_86:
        /*0018*/ 	.byte	0x04, 0x17
        /*001a*/ 	.short	(.L_88 - .L_87)
.L_87:
        /*001c*/ 	.word	0x00000000
        /*0020*/ 	.short	0x0004
        /*0022*/ 	.short	0x0018
        /*0024*/ 	.byte	0x00, 0xf5, 0x21, 0x00


	//----- nvinfo : EIATTR_KPARAM_INFO
	.align		4
.L_88:
        /*0028*/ 	.byte	0x04, 0x17
        /*002a*/ 	.short	(.L_90 - .L_89)
.L_89:
        /*002c*/ 	.word	0x00000000
        /*0030*/ 	.short	0x0003
        /*0032*/ 	.short	0x0010
        /*0034*/ 	.byte	0x00, 0xf5, 0x21, 0x00


	//----- nvinfo : EIATTR_KPARAM_INFO
	.align		4
.L_90:
        /*0038*/ 	.byte	0x04, 0x17
        /*003a*/ 	.short	(.L_92 - .L_91)
.L_91:
        /*003c*/ 	.word	0x00000000
        /*0040*/ 	.short	0x0002
        /*0042*/ 	.short	0x0008
        /*0044*/ 	.byte	0x00, 0xf5, 0x21, 0x00


	//----- nvinfo : EIATTR_KPARAM_INFO
	.align		4
.L_92:
        /*0048*/ 	.byte	0x04, 0x17
        /*004a*/ 	.short	(.L_94 - .L_93)
.L_93:
        /*004c*/ 	.word	0x00000000
        /*0050*/ 	.short	0x0001
        /*0052*/ 	.short	0x0004
        /*0054*/ 	.byte	0x00, 0xf0, 0x11, 0x00


	//----- nvinfo : EIATTR_KPARAM_INFO
	.align		4
.L_94:
        /*0058*/ 	.byte	0x04, 0x17
        /*005a*/ 	.short	(.L_96 - .L_95)
.L_95:
        /*005c*/ 	.word	0x00000000
        /*0060*/ 	.short	0x0000
        /*0062*/ 	.short	0x0000
        /*0064*/ 	.byte	0x00, 0xf0, 0x11, 0x00


	//----- nvinfo : EIATTR_SPARSE_MMA_MASK
	.align		4
.L_96:
        /*0068*/ 	.byte	0x03, 0x50
        /*006a*/ 	.short	0x0000


	//----- nvinfo : EIATTR_MAXREG_COUNT
	.align		4
        /*006c*/ 	.byte	0x03, 0x1b
        /*006e*/ 	.short	0x00ff


	//----- nvinfo : EIATTR_MERCURY_ISA_VERSION
	.align		4
        /*0070*/ 	.byte	0x03, 0x5f
        /*0072*/ 	.short	0x0101


	//----- nvinfo : EIATTR_VRC_CTA_INIT_COUNT
	.align		4
        /*0074*/ 	.byte	0x02, 0x4a
	.zero		1
	.zero		1


	//----- nvinfo : EIATTR_EXIT_INSTR_OFFSETS
	.align		4
        /*0078*/ 	.byte	0x04, 0x1c
        /*007a*/ 	.short	(.L_98 - .L_97)


	//   ....[0]....
.L_97:
        /*007c*/ 	.word	0x00000090


	//   ....[1]....
        /*0080*/ 	.word	0x00000210


	//----- nvinfo : EIATTR_CBANK_PARAM_SIZE
	.align		4
.L_98:
        /*0084*/ 	.byte	0x03, 0x19
        /*0086*/ 	.short	0x0028


	//----- nvinfo : EIATTR_PARAM_CBANK
	.align		4
        /*0088*/ 	.byte	0x04, 0x0a
        /*008a*/ 	.short	(.L_100 - .L_99)
	.align		4
.L_99:
        /*008c*/ 	.word	index@(.nv.constant0._Z21update_residual_graphiiPiS_S_S_)
        /*0090*/ 	.short	0x0380
        /*0092*/ 	.short	0x0028


	//----- nvinfo : EIATTR_SW_WAR
	.align		4
.L_100:
        /*0094*/ 	.byte	0x04, 0x36
        /*0096*/ 	.short	(.L_102 - .L_101)
.L_101:
        /*0098*/ 	.word	0x00000008
.L_102:


//--------------------- .nv.callgraph             --------------------------
	.section	.nv.callgraph,"",@"SHT_CUDA_CALLGRAPH"
	.align	4
	.sectionentsize	8
	.align		4
        /*0000*/ 	.word	0x00000000
	.align		4
        /*0004*/ 	.word	0xffffffff
	.align		4
        /*0008*/ 	.word	index@(_Z10printGPUFFPii)
	.align		4
        /*000c*/ 	.word	index@(vprintf)
	.align		4
        /*0010*/ 	.word	index@(_Z8printGPUPii)
	.align		4
        /*0014*/ 	.word	index@(vprintf)
	.align		4
        /*0018*/ 	.word	0x00000000
	.align		4
        /*001c*/ 	.word	0xfffffffe
	.align		4
        /*0020*/ 	.word	0x00000000
	.align		4
        /*0024*/ 	.word	0xfffffffd
	.align		4
        /*0028*/ 	.word	0x00000000
	.align		4
        /*002c*/ 	.word	0xfffffffc


//--------------------- .nv.constant4             --------------------------
	.section	.nv.constant4,"a",@progbits
	.align	8
	.align		8
.nv.constant4:
        /*0000*/ 	.dword	vprintf
	.align		8
        /*0008*/ 	.dword	$str
	.align		8
        /*0010*/ 	.dword	$str$1
	.align		8
        /*0018*/ 	.dword	$str$2


//--------------------- .text._Z10printGPUFFPii   --------------------------
	.section	.text._Z10printGPUFFPii,"ax",@progbits
	.align	128
        .global         _Z10printGPUFFPii
        .type           _Z10printGPUFFPii,@function
        .size           _Z10printGPUFFPii,(.L_x_63 - _Z10printGPUFFPii)
        .other          _Z10printGPUFFPii,@"STO_CUDA_ENTRY STV_DEFAULT"
_Z10printGPUFFPii:
.text._Z10printGPUFFPii:
[----:B------:R-:W0:Y:S08]  /*0000*/  LDC R1, c[0x0][0x37c] ;  /* 0x0000df00ff017b82 */ /* 0x000e300000000800 */
[----:B------:R-:W1:Y:S01]  /*0010*/  LDC R0, c[0x0][0x388] ;  /* 0x0000e200ff007b82 */ /* 0x000e620000000800 */
[----:B------:R-:W2:Y:S01]  /*0020*/  LDCU UR4, c[0x0][0x2f8] ;  /* 0x00005f00ff0477ac */ /* 0x000ea20008000800 */
[----:B0-----:R-:W-:-:S05]  /*0030*/  VIADD R1, R1, 0xfffffff8 ;  /* 0xfffffff801017836 */ /* 0x001fca0000000000 */
[----:B--2---:R-:W-:Y:S02]  /*0040*/  IADD3 R18, P1, PT, R1, UR4, RZ ;  /* 0x0000000401127c10 */ /* 0x004fe4000ff3e0ff */
[----:B-1----:R-:W-:-:S13]  /*0050*/  ISETP.GE.AND P0, PT, R0, 0x1, PT ;  /* 0x000000010000780c */ /* 0x002fda0003f06270 */
[----:B------:R-:W-:Y:S05]  /*0060*/  @!P0 EXIT ;  /* 0x000000000000894d */ /* 0x000fea0003800000 */
[----:B------:R-:W0:Y:S01]  /*0070*/  LDCU.64 UR38, c[0x0][0x380] ;  /* 0x00007000ff2677ac */ /* 0x000e220008000a00 */
[----:B------:R-:W-:Y:S01]  /*0080*/  IMAD.MOV.U32 R22, RZ, RZ, RZ ;  /* 0x000000ffff167224 */ /* 0x000fe200078e00ff */
[----:B------:R-:W1:Y:S01]  /*0090*/  LDCU UR4, c[0x0][0x2fc] ;  /* 0x00005f80ff0477ac */ /* 0x000e620008000800 */
[----:B------:R-:W2:Y:S01]  /*00a0*/  LDCU.64 UR36, c[0x0][0x358] ;  /* 0x00006b00ff2477ac */ /* 0x000ea20008000a00 */
[----:B0-----:R-:W-:Y:S01]  /*00b0*/  UIADD3 UR38, UP0, UPT, UR38, 0x20, URZ ;  /* 0x0000002026267890 */ /* 0x001fe2000ff1e0ff */
[----:B-1----:R-:W-:-:S03]  /*00c0*/  IMAD.X R2, RZ, RZ, UR4, P1 ;  /* 0x00000004ff027e24 */ /* 0x002fc600088e06ff */
[----:B--2---:R-:W-:-:S12]  /*00d0*/  UIADD3.X UR39, UPT, UPT, URZ, UR39, URZ, UP0, !UPT ;  /* 0x00000027ff277290 */ /* 0x004fd800087fe4ff */
.L_x_21:
[----:B------:R-:W0:Y:S01]  /*00e0*/  LDCU UR4, c[0x0][0x388] ;  /* 0x00007100ff0477ac */ /* 0x000e220008000800 */
[----:B------:R-:W-:Y:S01]  /*00f0*/  IMAD.MOV.U32 R26, RZ, RZ, RZ ;  /* 0x000000ffff1a7224 */ /* 0x000fe200078e00ff */
[----:B------:R-:W1:Y:S01]  /*0100*/  LDCU UR5, c[0x0][0x388] ;  /* 0x00007100ff0577ac */ /* 0x000e620008000800 */
[----:B0-----:R-:W-:Y:S02]  /*0110*/  USHF.L.U32 UR6, UR4, 0x1, URZ ;  /* 0x0000000104067899 */ /* 0x001fe400080006ff */
[----:B-1----:R-:W-:-:S04]  /*0120*/  UISETP.GE.U32.AND UP0, UPT, UR5, 0x8, UPT ;  /* 0x000000080500788c */ /* 0x002fc8000bf06070 */
[C---:B------:R-:W-:Y:S01]  /*0130*/  IMAD R19, R22.reuse, UR6, RZ ;  /* 0x0000000616137c24 */ /* 0x040fe2000f8e02ff */
[----:B------:R-:W-:-:S04]  /*0140*/  IADD3 R22, PT, PT, R22, 0x1, RZ ;  /* 0x0000000116167810 */ /* 0x000fc80007ffe0ff */
[----:B------:R-:W-:-:S04]  /*0150*/  ISETP.NE.AND P0, PT, R22, UR5, PT ;  /* 0x0000000516007c0c */ /* 0x000fc8000bf05270 */
[----:B------:R-:W-:Y:S01]  /*0160*/  P2R R23, PR, RZ, 0x1 ;  /* 0x00000001ff177803 */ /* 0x000fe20000000000 */
[----:B------:R-:W-:Y:S08]  /*0170*/  BRA.U !UP0, `(.L_x_0) ;  /* 0x0000000508bc7547 */ /* 0x000ff0000b800000 */
[----:B------:R-:W-:Y:S01]  /*0180*/  ULOP3.LUT UR4, UR4, 0x7ffffff8, URZ, 0xc0, !UPT ;  /* 0x7ffffff804047892 */ /* 0x000fe2000f8ec0ff */
[----:B------:R-:W-:Y:S01]  /*0190*/  BSSY.RECONVERGENT B6, `(.L_x_1) ;  /* 0x000006a000067945 */ /* 0x000fe20003800200 */
[----:B------:R-:W-:Y:S02]  /*01a0*/  IMAD.MOV.U32 R26, RZ, RZ, R19 ;  /* 0x000000ffff1a7224 */ /* 0x000fe400078e0013 */
[----:B------:R-:W-:-:S06]  /*01b0*/  UIADD3 UR4, UPT, UPT, -UR4, URZ, URZ ;  /* 0x000000ff04047290 */ /* 0x000fcc000fffe1ff */
[----:B------:R-:W-:-:S07]  /*01c0*/  IMAD.U32 R25, RZ, RZ, UR4 ;  /* 0x00000004ff197e24 */ /* 0x000fce000f8e00ff */
.L_x_10:
[----:B------:R-:W-:Y:S01]  /*01d0*/  MOV R12, UR38 ;  /* 0x00000026000c7c02 */ /* 0x000fe20008000f00 */
[----:B------:R-:W-:Y:S01]  /*01e0*/  IMAD.U32 R13, RZ, RZ, UR39 ;  /* 0x00000027ff0d7e24 */ /* 0x000fe2000f8e00ff */
[----:B------:R-:W-:Y:S01]  /*01f0*/  MOV R8, 0x0 ;  /* 0x0000000000087802 */ /* 0x000fe20000000f00 */
[----:B------:R-:W0:Y:S02]  /*0200*/  LDCU.64 UR4, c[0x4][0x18] ;  /* 0x01000300ff0477ac */ /* 0x000e240008000a00 */
[----:B------:R-:W-:-:S05]  /*0210*/  IMAD.WIDE R12, R26, 0x4, R12 ;  /* 0x000000041a0c7825 */ /* 0x000fca00078e020c */
[----:B------:R-:W2:Y:S04]  /*0220*/  LDG.E R10, desc[UR36][R12.64+-0x20] ;  /* 0xffffe0240c0a7981 */ /* 0x000ea8000c1e1900 */
[----:B------:R-:W2:Y:S01]  /*0230*/  LDG.E R11, desc[UR36][R12.64+-0x1c] ;  /* 0xffffe4240c0b7981 */ /* 0x000ea2000c1e1900 */
[----:B------:R-:W1:Y:S01]  /*0240*/  LDC.64 R8, c[0x4][R8] ;  /* 0x0100000008087b82 */ /* 0x000e620000000a00 */
[----:B------:R-:W-:Y:S02]  /*0250*/  VIADD R25, R25, 0x8 ;  /* 0x0000000819197836 */ /* 0x000fe40000000000 */
[----:B------:R-:W-:Y:S02]  /*0260*/  IMAD.MOV.U32 R6, RZ, RZ, R18 ;  /* 0x000000ffff067224 */ /* 0x000fe400078e0012 */
[----:B------:R-:W-:Y:S01]  /*0270*/  IMAD.MOV.U32 R7, RZ, RZ, R2 ;  /* 0x000000ffff077224 */ /* 0x000fe200078e0002 */
[----:B------:R-:W-:Y:S01]  /*0280*/  ISETP.NE.AND P0, PT, R25, RZ, PT ;  /* 0x000000ff1900720c */ /* 0x000fe20003f05270 */
[----:B0-----:R-:W-:Y:S01]  /*0290*/  IMAD.U32 R4, RZ, RZ, UR4 ;  /* 0x00000004ff047e24 */ /* 0x001fe2000f8e00ff */
[----:B------:R-:W-:-:S02]  /*02a0*/  MOV R5, UR5 ;  /* 0x0000000500057c02 */ /* 0x000fc40008000f00 */
[----:B------:R-:W-:Y:S01]  /*02b0*/  P2R R27, PR, RZ, 0x1 ;  /* 0x00000001ff1b7803 */ /* 0x000fe20000000000 */
[----:B-12---:R0:W-:Y:S08]  /*02c0*/  STL.64 [R1], R10 ;  /* 0x0000000a01007387 */ /* 0x0061f00000100a00 */
[----:B------:R-:W-:-:S07]  /*02d0*/  LEPC R20, `(.L_x_2) ;  /* 0x000000001014794e */ /* 0x000fce0000000000 */
[----:B0-----:R-:W-:Y:S05]  /*02e0*/  CALL.ABS.NOINC R8 ;  /* 0x0000000008007343 */ /* 0x001fea0003c00000 */
.L_x_2:
[----:B------:R-:W-:Y:S01]  /*02f0*/  MOV R16, UR38 ;  /* 0x0000002600107c02 */ /* 0x000fe20008000f00 */
[----:B------:R-:W-:Y:S01]  /*0300*/  IMAD.U32 R17, RZ, RZ, UR39 ;  /* 0x00000027ff117e24 */ /* 0x000fe2000f8e00ff */
[----:B------:R-:W-:Y:S01]  /*0310*/  MOV R24, 0x0 ;  /* 0x0000000000187802 */ /* 0x000fe20000000f00 */
[----:B------:R-:W0:Y:S02]  /*0320*/  LDCU.64 UR4, c[0x4][0x18] ;  /* 0x01000300ff0477ac */ /* 0x000e240008000a00 */
[----:B------:R-:W-:-:S05]  /*0330*/  IMAD.WIDE R16, R26, 0x4, R16 ;  /* 0x000000041a107825 */ /* 0x000fca00078e0210 */
[----:B------:R-:W2:Y:S04]  /*0340*/  LDG.E R10, desc[UR36][R16.64+-0x18] ;  /* 0xffffe824100a7981 */ /* 0x000ea8000c1e1900 */
[----:B------:R-:W2:Y:S01]  /*0350*/  LDG.E R11, desc[UR36][R16.64+-0x14] ;  /* 0xffffec24100b7981 */ /* 0x000ea2000c1e1900 */
[----:B------:R1:W3:Y:S01]  /*0360*/  LDC.64 R8, c[0x4][R24] ;  /* 0x0100000018087b82 */ /* 0x0002e20000000a00 */
[----:B------:R-:W-:Y:S02]  /*0370*/  IMAD.MOV.U32 R6, RZ, RZ, R18 ;  /* 0x000000ffff067224 */ /* 0x000fe400078e0012 */
[----:B------:R-:W-:Y:S02]  /*0380*/  IMAD.MOV.U32 R7, RZ, RZ, R2 ;  /* 0x000000ffff077224 */ /* 0x000fe400078e0002 */
[----:B0-----:R-:W-:Y:S01]  /*0390*/  IMAD.U32 R4, RZ, RZ, UR4 ;  /* 0x00000004ff047e24 */ /* 0x001fe2000f8e00ff */
[----:B------:R-:W-:Y:S01]  /*03a0*/  MOV R5, UR5 ;  /* 0x0000000500057c02 */ /* 0x000fe20008000f00 */
[----:B--23--:R1:W-:Y:S06]  /*03b0*/  STL.64 [R1], R10 ;  /* 0x0000000a01007387 */ /* 0x00c3ec0000100a00 */
[----:B------:R-:W-:-:S07]  /*03c0*/  LEPC R20, `(.L_x_3) ;  /* 0x000000001014794e */ /* 0x000fce0000000000 */
[----:B-1----:R-:W-:Y:S05]  /*03d0*/  CALL.ABS.NOINC R8 ;  /* 0x0000000008007343 */ /* 0x002fea0003c00000 */
.L_x_3:
[----:B------:R-:W2:Y:S04]  /*03e0*/  LDG.E R10, desc[UR36][R16.64+-0x10] ;  /* 0xfffff024100a7981 */ /* 0x000ea8000c1e1900 */
[----:B------:R-:W2:Y:S01]  /*03f0*/  LDG.E R11, desc[UR36][R16.64+-0xc] ;  /* 0xfffff424100b7981 */ /* 0x000ea2000c1e1900 */
[----:B------:R0:W1:Y:S01]  /*0400*/  LDC.64 R8, c[0x4][R24] ;  /* 0x0100000018087b82 */ /* 0x0000620000000a00 */
[----:B------:R-:W3:Y:S01]  /*0410*/  LDCU.64 UR4, c[0x4][0x18] ;  /* 0x01000300ff0477ac */ /* 0x000ee20008000a00 */
[----:B------:R-:W-:Y:S01]  /*0420*/  IMAD.MOV.U32 R6, RZ, RZ, R18 ;  /* 0x000000ffff067224 */ /* 0x000fe200078e0012 */
[----:B------:R-:W-:Y:S02]  /*0430*/  MOV R7, R2 ;  /* 0x0000000200077202 */ /* 0x000fe40000000f00 */
[----:B---3--:R-:W-:Y:S01]  /*0440*/  MOV R4, UR4 ;  /* 0x0000000400047c02 */ /* 0x008fe20008000f00 */
[----:B------:R-:W-:Y:S01]  /*0450*/  IMAD.U32 R5, RZ, RZ, UR5 ;  /* 0x00000005ff057e24 */ /* 0x000fe2000f8e00ff */
[----:B-12---:R0:W-:Y:S06]  /*0460*/  STL.64 [R1], R10 ;  /* 0x0000000a01007387 */ /* 0x0061ec0000100a00 */
[----:B------:R-:W-:-:S07]  /*0470*/  LEPC R20, `(.L_x_4) ;  /* 0x000000001014794e */ /* 0x000fce0000000000 */
[----:B0-----:R-:W-:Y:S05]  /*0480*/  CALL.ABS.NOINC R8 ;  /* 0x0000000008007343 */ /* 0x001fea0003c00000 */
.L_x_4:
[----:B------:R-:W2:Y:S04]  /*0490*/  LDG.E R10, desc[UR36][R16.64+-0x8] ;  /* 0xfffff824100a7981 */ /* 0x000ea8000c1e1900 */
[----:B------:R-:W2:Y:S01]  /*04a0*/  LDG.E R11, desc[UR36][R16.64+-0x4] ;  /* 0xfffffc24100b7981 */ /* 0x000ea2000c1e1900 */
[----:B------:R0:W1:Y:S01]  /*04b0*/  LDC.64 R8, c[0x4][R24] ;  /* 0x0100000018087b82 */ /* 0x0000620000000a00 */
[----:B------:R-:W3:Y:S01]  /*04c0*/  LDCU.64 UR4, c[0x4][0x18] ;  /* 0x01000300ff0477ac */ /* 0x000ee20008000a00 */
[----:B------:R-:W-:Y:S01]  /*04d0*/  MOV R6, R18 ;  /* 0x0000001200067202 */ /* 0x000fe20000000f00 */
[----:B------:R-:W-:Y:S02]  /*04e0*/  IMAD.MOV.U32 R7, RZ, RZ, R2 ;  /* 0x000000ffff077224 */ /* 0x000fe400078e0002 */
[----:B---3--:R-:W-:-:S02]  /*04f0*/  IMAD.U32 R4, RZ, RZ, UR4 ;  /* 0x00000004ff047e24 */ /* 0x008fc4000f8e00ff */
[----:B------:R-:W-:Y:S01]  /*0500*/  IMAD.U32 R5, RZ, RZ, UR5 ;  /* 0x00000005ff057e24 */ /* 0x000fe2000f8e00ff */
[----:B-12---:R0:W-:Y:S06]  /*0510*/  STL.64 [R1], R10 ;  /* 0x0000000a01007387 */ /* 0x0061ec0000100a00 */
[----:B------:R-:W-:-:S07]  /*0520*/  LEPC R20, `(.L_x_5) ;  /* 0x000000001014794e */ /* 0x000fce0000000000 */
[----:B0-----:R-:W-:Y:S05]  /*0530*/  CALL.ABS.NOINC R8 ;  /* 0x0000000008007343 */ /* 0x001fea0003c00000 */
.L_x_5:
[----:B------:R-:W2:Y:S04]  /*0540*/  LDG.E R10, desc[UR36][R16.64] ;  /* 0x00000024100a7981 */ /* 0x000ea8000c1e1900 */
[----:B------:R-:W2:Y:S01]  /*0550*/  LDG.E R11, desc[UR36][R16.64+0x4] ;  /* 0x00000424100b7981 */ /* 0x000ea2000c1e1900 */
[----:B------:R0:W1:Y:S01]  /*0560*/  LDC.64 R8, c[0x4][R24] ;  /* 0x0100000018087b82 */ /* 0x0000620000000a00 */
[----:B------:R-:W3:Y:S01]  /*0570*/  LDCU.64 UR4, c[0x4][0x18] ;  /* 0x01000300ff0477ac */ /* 0x000ee20008000a00 */
[----:B------:R-:W-:Y:S02]  /*0580*/  IMAD.MOV.U32 R6, RZ, RZ, R18 ;  /* 0x000000ffff067224 */ /* 0x000fe400078e0012 */
[----:B------:R-:W-:Y:S02]  /*0590*/  IMAD.MOV.U32 R7, RZ, RZ, R2 ;  /* 0x000000ffff077224 */ /* 0x000fe400078e0002 */
[----:B---3--:R-:W-:Y:S01]  /*05a0*/  IMAD.U32 R4, RZ, RZ, UR4 ;  /* 0x00000004ff047e24 */ /* 0x008fe2000f8e00ff */
[----:B------:R-:W-:Y:S01]  /*05b0*/  MOV R5, UR5 ;  /* 0x0000000500057c02 */ /* 0x000fe20008000f00 */
[----:B-12---:R0:W-:Y:S06]  /*05c0*/  STL.64 [R1], R10 ;  /* 0x0000000a01007387 */ /* 0x0061ec0000100a00 */
[----:B------:R-:W-:-:S07]  /*05d0*/  LEPC R20, `(.L_x_6) ;  /* 0x000000001014794e */ /* 0x000fce0000000000 */
[----:B0-----:R-:W-:Y:S05]  /*05e0*/  CALL.ABS.NOINC R8 ;  /* 0x0000000008007343 */ /* 0x001fea0003c00000 */
.L_x_6:
        /* <DEDUP_REMOVED lines=11> */
.L_x_7:
        /* <DEDUP_REMOVED lines=11> */
.L_x_8:
        /* <DEDUP_REMOVED lines=11> */
.L_x_9:
[----:B------:R-:W-:Y:S02]  /*0800*/  ISETP.NE.AND P6, PT, R27, RZ, PT ;  /* 0x000000ff1b00720c */ /* 0x000fe40003fc5270 */
[----:B------:R-:W-:-:S11]  /*0810*/  IADD3 R26, PT, PT, R26, 0x10, RZ ;  /* 0x000000101a1a7810 */ /* 0x000fd60007ffe0ff */
[----:B------:R-:W-:Y:S05]  /*0820*/  @P6 BRA `(.L_x_10) ;  /* 0xfffffff800686947 */ /* 0x000fea000383ffff */
[----:B------:R-:W-:Y:S05]  /*0830*/  BSYNC.RECONVERGENT B6 ;  /* 0x0000000000067941 */ /* 0x000fea0003800200 */
.L_x_1:
[----:B------:R-:W0:Y:S02]  /*0840*/  LDCU UR4, c[0x0][0x388] ;  /* 0x00007100ff0477ac */ /* 0x000e240008000800 */
[----:B0-----:R-:W-:-:S06]  /*0850*/  ULOP3.LUT UR4, UR4, 0x7ffffff8, URZ, 0xc0, !UPT ;  /* 0x7ffffff804047892 */ /* 0x001fcc000f8ec0ff */
[----:B------:R-:W-:-:S07]  /*0860*/  IMAD.U32 R26, RZ, RZ, UR4 ;  /* 0x00000004ff1a7e24 */ /* 0x000fce000f8e00ff */
.L_x_0:
[----:B------:R-:W0:Y:S02]  /*0870*/  LDC R25, c[0x0][0x388] ;  /* 0x0000e200ff197b82 */ /* 0x000e240000000800 */
[----:B0-----:R-:W-:-:S04]  /*0880*/  LOP3.LUT R0, R25, 0x7, RZ, 0xc0, !PT ;  /* 0x0000000719007812 */ /* 0x001fc800078ec0ff */
[----:B------:R-:W-:-:S13]  /*0890*/  ISETP.NE.AND P0, PT, R0, RZ, PT ;  /* 0x000000ff0000720c */ /* 0x000fda0003f05270 */
[----:B------:R-:W-:Y:S05]  /*08a0*/  @!P0 BRA `(.L_x_11) ;  /* 0x0000000400a08947 */ /* 0x000fea0003800000 */
[----:B------:R-:W-:-:S05]  /*08b0*/  VIADD R0, R0, 0xffffffff ;  /* 0xffffffff00007836 */ /* 0x000fca0000000000 */
[----:B------:R-:W-:-:S13]  /*08c0*/  ISETP.GE.U32.AND P0, PT, R0, 0x3, PT ;  /* 0x000000030000780c */ /* 0x000fda0003f06070 */
[----:B------:R-:W-:Y:S05]  /*08d0*/  @!P0 BRA `(.L_x_12) ;  /* 0x0000000000c88947 */ /* 0x000fea0003800000 */
[----:B------:R-:W0:Y:S01]  /*08e0*/  LDC.64 R16, c[0x0][0x380] ;  /* 0x0000e000ff107b82 */ /* 0x000e220000000a00 */
[----:B------:R-:W-:Y:S01]  /*08f0*/  LEA R3, R26, R19, 0x1 ;  /* 0x000000131a037211 */ /* 0x000fe200078e08ff */
[----:B------:R-:W1:Y:S04]  /*0900*/  LDCU.64 UR4, c[0x4][0x18] ;  /* 0x01000300ff0477ac */ /* 0x000e680008000a00 */
[----:B0-----:R-:W-:-:S05]  /*0910*/  IMAD.WIDE R16, R3, 0x4, R16 ;  /* 0x0000000403107825 */ /* 0x001fca00078e0210 */
[----:B------:R-:W2:Y:S04]  /*0920*/  LDG.E R10, desc[UR36][R16.64] ;  /* 0x00000024100a7981 */ /* 0x000ea8000c1e1900 */
[----:B------:R-:W2:Y:S01]  /*0930*/  LDG.E R11, desc[UR36][R16.64+0x4] ;  /* 0x00000424100b7981 */ /* 0x000ea2000c1e1900 */
[----:B------:R-:W-:Y:S01]  /*0940*/  MOV R8, 0x0 ;  /* 0x0000000000087802 */ /* 0x000fe20000000f00 */
[----:B-1----:R-:W-:Y:S01]  /*0950*/  IMAD.U32 R4, RZ, RZ, UR4 ;  /* 0x00000004ff047e24 */ /* 0x002fe2000f8e00ff */
[----:B------:R-:W-:Y:S01]  /*0960*/  MOV R6, R18 ;  /* 0x0000001200067202 */ /* 0x000fe20000000f00 */
[----:B------:R-:W-:Y:S02]  /*0970*/  IMAD.U32 R5, RZ, RZ, UR5 ;  /* 0x00000005ff057e24 */ /* 0x000fe4000f8e00ff */
[----:B------:R-:W-:Y:S01]  /*0980*/  IMAD.MOV.U32 R7, RZ, RZ, R2 ;  /* 0x000000ffff077224 */ /* 0x000fe200078e0002 */
[----:B------:R-:W0:Y:S02]  /*0990*/  LDC.64 R8, c[0x4][R8] ;  /* 0x0100000008087b82 */ /* 0x000e240000000a00 */
[----:B0-2---:R1:W-:Y:S04]  /*09a0*/  STL.64 [R1], R10 ;  /* 0x0000000a01007387 */ /* 0x0053e80000100a00 */
[----:B------:R-:W-:-:S07]  /*09b0*/  LEPC R20, `(.L_x_13) ;  /* 0x000000001014794e */ /* 0x000fce0000000000 */
[----:B-1----:R-:W-:Y:S05]  /*09c0*/  CALL.ABS.NOINC R8 ;  /* 0x0000000008007343 */ /* 0x002fea0003c00000 */
.L_x_13:
[----:B------:R-:W2:Y:S04]  /*09d0*/  LDG.E R10, desc[UR36][R16.64+0x8] ;  /* 0x00000824100a7981 */ /* 0x000ea8000c1e1900 */
[----:B------:R-:W2:Y:S01]  /*09e0*/  LDG.E R11, desc[UR36][R16.64+0xc] ;  /* 0x00000c24100b7981 */ /* 0x000ea2000c1e1900 */
[----:B------:R-:W-:Y:S01]  /*09f0*/  MOV R24, 0x0 ;  /* 0x0000000000187802 */ /* 0x000fe20000000f00 */
[----:B------:R-:W0:Y:S01]  /*0a00*/  LDCU.64 UR4, c[0x4][0x18] ;  /* 0x01000300ff0477ac */ /* 0x000e220008000a00 */
[----:B------:R-:W-:Y:S02]  /*0a10*/  IMAD.MOV.U32 R6, RZ, RZ, R18 ;  /* 0x000000ffff067224 */ /* 0x000fe400078e0012 */
[----:B------:R1:W3:Y:S01]  /*0a20*/  LDC.64 R8, c[0x4][R24] ;  /* 0x0100000018087b82 */ /* 0x0002e20000000a00 */
[----:B------:R-:W-:-:S02]  /*0a30*/  IMAD.MOV.U32 R7, RZ, RZ, R2 ;  /* 0x000000ffff077224 */ /* 0x000fc400078e0002 */
[----:B0-----:R-:W-:Y:S01]  /*0a40*/  IMAD.U32 R4, RZ, RZ, UR4 ;  /* 0x00000004ff047e24 */ /* 0x001fe2000f8e00ff */
[----:B------:R-:W-:Y:S01]  /*0a50*/  MOV R5, UR5 ;  /* 0x0000000500057c02 */ /* 0x000fe20008000f00 */
[----:B--23--:R1:W-:Y:S06]  /*0a60*/  STL.64 [R1], R10 ;  /* 0x0000000a01007387 */ /* 0x00c3ec0000100a00 */
[----:B------:R-:W-:-:S07]  /*0a70*/  LEPC R20, `(.L_x_14) ;  /* 0x000000001014794e */ /* 0x000fce0000000000 */
[----:B-1----:R-:W-:Y:S05]  /*0a80*/  CALL.ABS.NOINC R8 ;  /* 0x0000000008007343 */ /* 0x002fea0003c00000 */
.L_x_14:
        /* <DEDUP_REMOVED lines=11> */
.L_x_15:
        /* <DEDUP_REMOVED lines=11> */
.L_x_16:
[----:B------:R-:W-:-:S07]  /*0bf0*/  VIADD R26, R26, 0x4 ;  /* 0x000000041a1a7836 */ /* 0x000fce0000000000 */
.L_x_12:
[----:B------:R-:W-:-:S04]  /*0c00*/  LOP3.LUT R25, R25, 0x3, RZ, 0xc0, !PT ;  /* 0x0000000319197812 */ /* 0x000fc800078ec0ff */
[----:B------:R-:W-:-:S13]  /*0c10*/  ISETP.NE.AND P0, PT, R25, RZ, PT ;  /* 0x000000ff1900720c */ /* 0x000fda0003f05270 */
[----:B------:R-:W-:Y:S05]  /*0c20*/  @!P0 BRA `(.L_x_11) ;  /* 0x0000000000c08947 */ /* 0x000fea0003800000 */
[----:B------:R-:W-:-:S13]  /*0c30*/  ISETP.NE.AND P0, PT, R25, 0x1, PT ;  /* 0x000000011900780c */ /* 0x000fda0003f05270 */
        /* <DEDUP_REMOVED lines=16> */
.L_x_18:
[----:B------:R-:W2:Y:S04]  /*0d40*/  LDG.E R8, desc[UR36][R16.64+0x8] ;  /* 0x0000082410087981 */ /* 0x000ea8000c1e1900 */
[----:B------:R-:W2:Y:S01]  /*0d50*/  LDG.E R9, desc[UR36][R16.64+0xc] ;  /* 0x00000c2410097981 */ /* 0x000ea2000c1e1900 */
[----:B------:R-:W-:Y:S01]  /*0d60*/  MOV R10, 0x0 ;  /* 0x00000000000a7802 */ /* 0x000fe20000000f00 */
[----:B------:R-:W0:Y:S01]  /*0d70*/  LDCU.64 UR4, c[0x4][0x18] ;  /* 0x01000300ff0477ac */ /* 0x000e220008000a00 */
[----:B------:R-:W-:Y:S02]  /*0d80*/  IMAD.MOV.U32 R6, RZ, RZ, R18 ;  /* 0x000000ffff067224 */ /* 0x000fe400078e0012 */
[----:B------:R-:W-:Y:S02]  /*0d90*/  IMAD.MOV.U32 R7, RZ, RZ, R2 ;  /* 0x000000ffff077224 */ /* 0x000fe400078e0002 */
[----:B------:R-:W1:Y:S01]  /*0da0*/  LDC.64 R10, c[0x4][R10] ;  /* 0x010000000a0a7b82 */ /* 0x000e620000000a00 */
[----:B0-----:R-:W-:Y:S01]  /*0db0*/  IMAD.U32 R4, RZ, RZ, UR4 ;  /* 0x00000004ff047e24 */ /* 0x001fe2000f8e00ff */
[----:B------:R-:W-:Y:S01]  /*0dc0*/  MOV R5, UR5 ;  /* 0x0000000500057c02 */ /* 0x000fe20008000f00 */
[----:B-12---:R0:W-:Y:S06]  /*0dd0*/  STL.64 [R1], R8 ;  /* 0x0000000801007387 */ /* 0x0061ec0000100a00 */
[----:B------:R-:W-:-:S07]  /*0de0*/  LEPC R20, `(.L_x_19) ;  /* 0x000000001014794e */ /* 0x000fce0000000000 */
[----:B0-----:R-:W-:Y:S05]  /*0df0*/  CALL.ABS.NOINC R10 ;  /* 0x000000000a007343 */ /* 0x001fea0003c00000 */
.L_x_19:
[----:B------:R-:W-:-:S07]  /*0e00*/  IADD3 R26, PT, PT, R26, 0x2, RZ ;  /* 0x000000021a1a7810 */ /* 0x000fce0007ffe0ff */
.L_x_17:
[----:B------:R-:W0:Y:S02]  /*0e10*/  LDCU UR4, c[0x0][0x388] ;  /* 0x00007100ff0477ac */ /* 0x000e240008000800 */
[----:B0-----:R-:W-:-:S09]  /*0e20*/  ULOP3.LUT UP0, URZ, UR4, 0x1, URZ, 0xc0, !UPT ;  /* 0x0000000104ff7892 */ /* 0x001fd2000f80c0ff */
[----:B------:R-:W-:Y:S05]  /*0e30*/  BRA.U !UP0, `(.L_x_11) ;  /* 0x00000001083c7547 */ /* 0x000fea000b800000 */
[----:B------:R-:W0:Y:S01]  /*0e40*/  LDC.64 R8, c[0x0][0x380] ;  /* 0x0000e000ff087b82 */ /* 0x000e220000000a00 */
[----:B------:R-:W-:Y:S01]  /*0e50*/  IMAD R19, R26, 0x2, R19 ;  /* 0x000000021a137824 */ /* 0x000fe200078e0213 */
[----:B------:R-:W-:Y:S01]  /*0e60*/  MOV R0, 0x0 ;  /* 0x0000000000007802 */ /* 0x000fe20000000f00 */
[----:B------:R-:W1:Y:S02]  /*0e70*/  LDCU.64 UR4, c[0x4][0x18] ;  /* 0x01000300ff0477ac */ /* 0x000e640008000a00 */
[----:B0-----:R-:W-:-:S05]  /*0e80*/  IMAD.WIDE R8, R19, 0x4, R8 ;  /* 0x0000000413087825 */ /* 0x001fca00078e0208 */
[----:B------:R-:W2:Y:S04]  /*0e90*/  LDG.E R10, desc[UR36][R8.64] ;  /* 0x00000024080a7981 */ /* 0x000ea8000c1e1900 */
[----:B------:R-:W2:Y:S01]  /*0ea0*/  LDG.E R11, desc[UR36][R8.64+0x4] ;  /* 0x00000424080b7981 */ /* 0x000ea2000c1e1900 */
[----:B------:R0:W3:Y:S01]  /*0eb0*/  LDC.64 R12, c[0x4][R0] ;  /* 0x01000000000c7b82 */ /* 0x0000e20000000a00 */
[----:B-1----:R-:W-:Y:S01]  /*0ec0*/  IMAD.U32 R4, RZ, RZ, UR4 ;  /* 0x00000004ff047e24 */ /* 0x002fe2000f8e00ff */
[----:B------:R-:W-:Y:S01]  /*0ed0*/  MOV R5, UR5 ;  /* 0x0000000500057c02 */ /* 0x000fe20008000f00 */
[----:B------:R-:W-:Y:S02]  /*0ee0*/  IMAD.MOV.U32 R6, RZ, RZ, R18 ;  /* 0x000000ffff067224 */ /* 0x000fe400078e0012 */
[----:B------:R-:W-:Y:S01]  /*0ef0*/  IMAD.MOV.U32 R7, RZ, RZ, R2 ;  /* 0x000000ffff077224 */ /* 0x000fe200078e0002 */
[----:B--23--:R0:W-:Y:S06]  /*0f00*/  STL.64 [R1], R10 ;  /* 0x0000000a01007387 */ /* 0x00c1ec0000100a00 */
[----:B------:R-:W-:-:S07]  /*0f10*/  LEPC R20, `(.L_x_11) ;  /* 0x000000001014794e */ /* 0x000fce0000000000 */
[----:B0-----:R-:W-:Y:S05]  /*0f20*/  CALL.ABS.NOINC R12 ;  /* 0x000000000c007343 */ /* 0x001fea0003c00000 */
.L_x_11:
[----:B------:R-:W-:Y:S01]  /*0f30*/  MOV R0, 0x0 ;  /* 0x0000000000007802 */ /* 0x000fe20000000f00 */
[----:B------:R-:W0:Y:S01]  /*0f40*/  LDCU.64 UR4, c[0x4][0x10] ;  /* 0x01000200ff0477ac */ /* 0x000e220008000a00 */
[----:B------:R-:W-:Y:S02]  /*0f50*/  CS2R R6, SRZ ;  /* 0x0000000000067805 */ /* 0x000fe4000001ff00 */
[----:B------:R1:W2:Y:S01]  /*0f60*/  LDC.64 R8, c[0x4][R0] ;  /* 0x0100000000087b82 */ /* 0x0002a20000000a00 */
[----:B0-----:R-:W-:Y:S01]  /*0f70*/  MOV R4, UR4 ;  /* 0x0000000400047c02 */ /* 0x001fe20008000f00 */
[----:B-1----:R-:W-:-:S07]  /*0f80*/  IMAD.U32 R5, RZ, RZ, UR5 ;  /* 0x00000005ff057e24 */ /* 0x002fce000f8e00ff */
[----:B------:R-:W-:-:S07]  /*0f90*/  LEPC R20, `(.L_x_20) ;  /* 0x000000001014794e */ /* 0x000fce0000000000 */
[----:B--2---:R-:W-:Y:S05]  /*0fa0*/  CALL.ABS.NOINC R8 ;  /* 0x0000000008007343 */ /* 0x004fea0003c00000 */
.L_x_20:
[----:B------:R-:W-:-:S13]  /*0fb0*/  ISETP.NE.AND P6, PT, R23, RZ, PT ;  /* 0x000000ff1700720c */ /* 0x000fda0003fc5270 */
[----:B------:R-:W-:Y:S05]  /*0fc0*/  @P6 BRA `(.L_x_21) ;  /* 0xfffffff000446947 */ /* 0x000fea000383ffff */
[----:B------:R-:W-:Y:S05]  /*0fd0*/  EXIT ;  /* 0x000000000000794d */ /* 0x000fea0003800000 */
.L_x_22:
[----:B------:R-:W-:-:S00]  /*0fe0*/  BRA `(.L_x_22) ;  /* 0xfffffffc00fc7947 */ /* 0x000fc0000383ffff */
[----:B------:R-:W-:-:S00]  /*0ff0*/  NOP ;  /* 0x0000000000007918 */ /* 0x000fc00000000000 */
        /* <DEDUP_REMOVED lines=8> */
.L_x_63:


//--------------------- .text._Z8printGPUPii      --------------------------
	.section	.text._Z8printGPUPii,"ax",@progbits
	.align	128
        .global         _Z8printGPUPii
        .type           _Z8printGPUPii,@function
        .size           _Z8printGPUPii,(.L_x_64 - _Z8printGPUPii)
        .other          _Z8printGPUPii,@"STO_CUDA_ENTRY STV_DEFAULT"
_Z8printGPUPii:
.text._Z8printGPUPii:
[----:B------:R-:W0:Y:S08]  /*0000*/  LDC R1, c[0x0][0x37c] ;  /* 0x0000df00ff017b82 */ /* 0x000e300000000800 */
[----:B------:R-:W1:Y:S01]  /*0010*/  LDC R25, c[0x0][0x388] ;  /* 0x0000e200ff197b82 */ /* 0x000e620000000800 */
[----:B------:R-:W2:Y:S01]  /*0020*/  LDCU UR4, c[0x0][0x2f8] ;  /* 0x00005f00ff0477ac */ /* 0x000ea20008000800 */
[----:B0-----:R-:W-:Y:S01]  /*0030*/  VIADD R1, R1, 0xfffffff8 ;  /* 0xfffffff801017836 */ /* 0x001fe20000000000 */
[----:B------:R-:W0:Y:S04]  /*0040*/  LDCU UR5, c[0x0][0x2fc] ;  /* 0x00005f80ff0577ac */ /* 0x000e280008000800 */
[----:B--2---:R-:W-:-:S02]  /*0050*/  IADD3 R17, P1, PT, R1, UR4, RZ ;  /* 0x0000000401117c10 */ /* 0x004fc4000ff3e0ff */
[----:B-1----:R-:W-:-:S13]  /*0060*/  ISETP.GE.AND P0, PT, R25, 0x1, PT ;  /* 0x000000011900780c */ /* 0x002fda0003f06270 */
[----:B0-----:R-:W-:Y:S05]  /*0070*/  @!P0 EXIT ;  /* 0x000000000000894d */ /* 0x001fea0003800000 */
[----:B------:R-:W-:Y:S01]  /*0080*/  IMAD.X R16, RZ, RZ, UR5, P1 ;  /* 0x00000005ff107e24 */ /* 0x000fe200088e06ff */
[----:B------:R-:W-:Y:S01]  /*0090*/  LOP3.LUT R25, R25, 0x3, RZ, 0xc0, !PT ;  /* 0x0000000319197812 */ /* 0x000fe200078ec0ff */
[----:B------:R-:W-:Y:S01]  /*00a0*/  IMAD.MOV.U32 R24, RZ, RZ, RZ ;  /* 0x000000ffff187224 */ /* 0x000fe200078e00ff */
[----:B------:R-:W0:Y:S06]  /*00b0*/  LDCU.64 UR36, c[0x0][0x358] ;  /* 0x00006b00ff2477ac */ /* 0x000e2c0008000a00 */
.L_x_59:
[----:B------:R-:W1:Y:S01]  /*00c0*/  LDC R5, c[0x0][0x388] ;  /* 0x0000e200ff057b82 */ /* 0x000e620000000800 */
[----:B------:R-:W-:Y:S01]  /*00d0*/  IMAD.MOV.U32 R22, RZ, RZ, RZ ;  /* 0x000000ffff167224 */ /* 0x000fe200078e00ff */
[----:B-1----:R-:W-:Y:S01]  /*00e0*/  ISETP.GE.U32.AND P0, PT, R5, 0x10, PT ;  /* 0x000000100500780c */ /* 0x002fe20003f06070 */
[C---:B------:R-:W-:Y:S01]  /*00f0*/  IMAD R23, R24.reuse, R5, RZ ;  /* 0x0000000518177224 */ /* 0x040fe200078e02ff */
[----:B------:R-:W-:-:S04]  /*0100*/  IADD3 R24, PT, PT, R24, 0x1, RZ ;  /* 0x0000000118187810 */ /* 0x000fc80007ffe0ff */
[----:B------:R-:W-:-:S04]  /*0110*/  ISETP.NE.AND P1, PT, R24, R5, PT ;  /* 0x000000051800720c */ /* 0x000fc80003f25270 */
[----:B------:R-:W-:-:S03]  /*0120*/  P2R R26, PR, RZ, 0x2 ;  /* 0x00000002ff1a7803 */ /* 0x000fc60000000000 */
[----:B------:R-:W-:Y:S06]  /*0130*/  @!P0 BRA `(.L_x_23) ;  /* 0x0000000800c48947 */ /* 0x000fec0003800000 */
[----:B------:R-:W1:Y:S01]  /*0140*/  LDC.64 R2, c[0x0][0x380] ;  /* 0x0000e000ff027b82 */ /* 0x000e620000000a00 */
[----:B------:R-:W-:Y:S01]  /*0150*/  LOP3.LUT R22, R5, 0x7ffffff0, RZ, 0xc0, !PT ;  /* 0x7ffffff005167812 */ /* 0x000fe200078ec0ff */
[----:B------:R-:W-:Y:S01]  /*0160*/  BSSY.RECONVERGENT B6, `(.L_x_23) ;  /* 0x00000ae000067945 */ /* 0x000fe20003800200 */
[----:B-1----:R-:W-:-:S03]  /*0170*/  IMAD.WIDE.U32 R2, R23, 0x4, R2 ;  /* 0x0000000417027825 */ /* 0x002fc600078e0002 */
[----:B------:R-:W-:Y:S01]  /*0180*/  IADD3 R28, P0, PT, R2, 0x20, RZ ;  /* 0x00000020021c7810 */ /* 0x000fe20007f1e0ff */
[----:B------:R-:W-:-:S04]  /*0190*/  IMAD.MOV R2, RZ, RZ, -R22 ;  /* 0x000000ffff027224 */ /* 0x000fc800078e0a16 */
[----:B------:R-:W-:-:S08]  /*01a0*/  IMAD.X R29, RZ, RZ, R3, P0 ;  /* 0x000000ffff1d7224 */ /* 0x000fd000000e0603 */
.L_x_40:
[----:B0-----:R-:W2:Y:S01]  /*01b0*/  LDG.E R0, desc[UR36][R28.64+-0x20] ;  /* 0xffffe0241c007981 */ /* 0x001ea2000c1e1900 */
[----:B------:R-:W-:Y:S01]  /*01c0*/  MOV R8, 0x0 ;  /* 0x0000000000087802 */ /* 0x000fe20000000f00 */
[----:B------:R-:W0:Y:S01]  /*01d0*/  LDCU.64 UR4, c[0x4][0x8] ;  /* 0x01000100ff0477ac */ /* 0x000e220008000a00 */
[----:B------:R-:W-:Y:S01]  /*01e0*/  IADD3 R2, PT, PT, R2, 0x10, RZ ;  /* 0x0000001002027810 */ /* 0x000fe20007ffe0ff */
[----:B------:R-:W-:Y:S01]  /*01f0*/  IMAD.MOV.U32 R6, RZ, RZ, R17 ;  /* 0x000000ffff067224 */ /* 0x000fe200078e0011 */
[----:B------:R-:W-:Y:S02]  /*0200*/  MOV R7, R16 ;  /* 0x0000001000077202 */ /* 0x000fe40000000f00 */
[----:B------:R-:W1:Y:S01]  /*0210*/  LDC.64 R8, c[0x4][R8] ;  /* 0x0100000008087b82 */ /* 0x000e620000000a00 */
[----:B------:R-:W-:-:S04]  /*0220*/  ISETP.NE.AND P0, PT, R2, RZ, PT ;  /* 0x000000ff0200720c */ /* 0x000fc80003f05270 */
[----:B------:R-:W-:Y:S01]  /*0230*/  P2R R19, PR, RZ, 0x1 ;  /* 0x00000001ff137803 */ /* 0x000fe20000000000 */
[----:B0-----:R-:W-:Y:S02]  /*0240*/  IMAD.U32 R4, RZ, RZ, UR4 ;  /* 0x00000004ff047e24 */ /* 0x001fe4000f8e00ff */
[----:B------:R-:W-:Y:S01]  /*0250*/  IMAD.U32 R5, RZ, RZ, UR5 ;  /* 0x00000005ff057e24 */ /* 0x000fe2000f8e00ff */
[----:B-12---:R0:W-:Y:S06]  /*0260*/  STL [R1], R0 ;  /* 0x0000000001007387 */ /* 0x0061ec0000100800 */
[----:B------:R-:W-:-:S07]  /*0270*/  LEPC R20, `(.L_x_24) ;  /* 0x000000001014794e */ /* 0x000fce0000000000 */
[----:B0-----:R-:W-:Y:S05]  /*0280*/  CALL.ABS.NOINC R8 ;  /* 0x0000000008007343 */ /* 0x001fea0003c00000 */
.L_x_24:
[----:B------:R-:W2:Y:S01]  /*0290*/  LDG.E R0, desc[UR36][R28.64+-0x1c] ;  /* 0xffffe4241c007981 */ /* 0x000ea2000c1e1900 */
[----:B------:R-:W-:Y:S01]  /*02a0*/  MOV R18, 0x0 ;  /* 0x0000000000127802 */ /* 0x000fe20000000f00 */
[----:B------:R-:W0:Y:S01]  /*02b0*/  LDCU.64 UR4, c[0x4][0x8] ;  /* 0x01000100ff0477ac */ /* 0x000e220008000a00 */
[----:B------:R-:W-:Y:S01]  /*02c0*/  IMAD.MOV.U32 R6, RZ, RZ, R17 ;  /* 0x000000ffff067224 */ /* 0x000fe200078e0011 */
[----:B------:R-:W-:Y:S01]  /*02d0*/  MOV R7, R16 ;  /* 0x0000001000077202 */ /* 0x000fe20000000f00 */
[----:B------:R1:W3:Y:S01]  /*02e0*/  LDC.64 R8, c[0x4][R18] ;  /* 0x0100000012087b82 */ /* 0x0002e20000000a00 */
[----:B0-----:R-:W-:Y:S02]  /*02f0*/  IMAD.U32 R4, RZ, RZ, UR4 ;  /* 0x00000004ff047e24 */ /* 0x001fe4000f8e00ff */
[----:B------:R-:W-:Y:S01]  /*0300*/  IMAD.U32 R5, RZ, RZ, UR5 ;  /* 0x00000005ff057e24 */ /* 0x000fe2000f8e00ff */
[----:B--23--:R1:W-:Y:S06]  /*0310*/  STL [R1], R0 ;  /* 0x0000000001007387 */ /* 0x00c3ec0000100800 */
[----:B------:R-:W-:-:S07]  /*0320*/  LEPC R20, `(.L_x_25) ;  /* 0x000000001014794e */ /* 0x000fce0000000000 */
[----:B-1----:R-:W-:Y:S05]  /*0330*/  CALL.ABS.NOINC R8 ;  /* 0x0000000008007343 */ /* 0x002fea0003c00000 */
.L_x_25:
[----:B------:R-:W2:Y:S01]  /*0340*/  LDG.E R0, desc[UR36][R28.64+-0x18] ;  /* 0xffffe8241c007981 */ /* 0x000ea2000c1e1900 */
[----:B------:R0:W1:Y:S01]  /*0350*/  LDC.64 R8, c[0x4][R18] ;  /* 0x0100000012087b82 */ /* 0x0000620000000a00 */
[----:B------:R-:W3:Y:S01]  /*0360*/  LDCU.64 UR4, c[0x4][0x8] ;  /* 0x01000100ff0477ac */ /* 0x000ee20008000a00 */
[----:B------:R-:W-:Y:S01]  /*0370*/  IMAD.MOV.U32 R6, RZ, RZ, R17 ;  /* 0x000000ffff067224 */ /* 0x000fe200078e0011 */
[----:B------:R-:W-:Y:S01]  /*0380*/  MOV R7, R16 ;  /* 0x0000001000077202 */ /* 0x000fe20000000f00 */
[----:B---3--:R-:W-:Y:S02]  /*0390*/  IMAD.U32 R4, RZ, RZ, UR4 ;  /* 0x00000004ff047e24 */ /* 0x008fe4000f8e00ff */
[----:B------:R-:W-:Y:S01]  /*03a0*/  IMAD.U32 R5, RZ, RZ, UR5 ;  /* 0x00000005ff057e24 */ /* 0x000fe2000f8e00ff */
[----:B-12---:R0:W-:Y:S06]  /*03b0*/  STL [R1], R0 ;  /* 0x0000000001007387 */ /* 0x0061ec0000100800 */
[----:B------:R-:W-:-:S07]  /*03c0*/  LEPC R20, `(.L_x_26) ;  /* 0x000000001014794e */ /* 0x000fce0000000000 */
[----:B0-----:R-:W-:Y:S05]  /*03d0*/  CALL.ABS.NOINC R8 ;  /* 0x0000000008007343 */ /* 0x001fea0003c00000 */
.L_x_26:
        /* <DEDUP_REMOVED lines=10> */
.L_x_27:
        /* <DEDUP_REMOVED lines=10> */
.L_x_28:
        /* <DEDUP_REMOVED lines=10> */
.L_x_29:
        /* <DEDUP_REMOVED lines=10> */
.L_x_30:
        /* <DEDUP_REMOVED lines=10> */
.L_x_31:
        /* <DEDUP_REMOVED lines=10> */
.L_x_32:
        /* <DEDUP_REMOVED lines=10> */
.L_x_33:
        /* <DEDUP_REMOVED lines=10> */
.L_x_34:
        /* <DEDUP_REMOVED lines=10> */
.L_x_35:
        /* <DEDUP_REMOVED lines=10> */
.L_x_36:
        /* <DEDUP_REMOVED lines=10> */
.L_x_37:
        /* <DEDUP_REMOVED lines=10> */
.L_x_38:
        /* <DEDUP_REMOVED lines=10> */
.L_x_39:
[----:B------:R-:W-:Y:S02]  /*0c00*/  ISETP.NE.AND P6, PT, R19, RZ, PT ;  /* 0x000000ff1300720c */ /* 0x000fe40003fc5270 */
[----:B------:R-:W-:-:S05]  /*0c10*/  IADD3 R28, P0, PT, R28, 0x40, RZ ;  /* 0x000000401c1c7810 */ /* 0x000fca0007f1e0ff */
[----:B------:R-:W-:-:S06]  /*0c20*/  IMAD.X R29, RZ, RZ, R29, P0 ;  /* 0x000000ffff1d7224 */ /* 0x000fcc00000e061d */
[----:B------:R-:W-:Y:S05]  /*0c30*/  @P6 BRA `(.L_x_40) ;  /* 0xfffffff4005c6947 */ /* 0x000fea000383ffff */
[----:B------:R-:W-:Y:S05]  /*0c40*/  BSYNC.RECONVERGENT B6 ;  /* 0x0000000000067941 */ /* 0x000fea0003800200 */
.L_x_23:
[----:B------:R-:W1:Y:S02]  /*0c50*/  LDC R19, c[0x0][0x388] ;  /* 0x0000e200ff137b82 */ /* 0x000e640000000800 */
[----:B-1----:R-:W-:-:S04]  /*0c60*/  LOP3.LUT R0, R19, 0xf, RZ, 0xc0, !PT ;  /* 0x0000000f13007812 */ /* 0x002fc800078ec0ff */
[----:B------:R-:W-:-:S13]  /*0c70*/  ISETP.NE.AND P0, PT, R0, RZ, PT ;  /* 0x000000ff0000720c */ /* 0x000fda0003f05270 */
[----:B------:R-:W-:Y:S05]  /*0c80*/  @!P0 BRA `(.L_x_41) ;  /* 0x0000000c002c8947 */ /* 0x000fea0003800000 */
[----:B------:R-:W1:Y:S01]  /*0c90*/  LDCU UR4, c[0x0][0x2f8] ;  /* 0x00005f00ff0477ac */ /* 0x000e620008000800 */
[----:B------:R-:W-:-:S05]  /*0ca0*/  VIADD R0, R0, 0xffffffff ;  /* 0xffffffff00007836 */ /* 0x000fca0000000000 */
[----:B------:R-:W-:Y:S01]  /*0cb0*/  ISETP.GE.U32.AND P0, PT, R0, 0x7, PT ;  /* 0x000000070000780c */ /* 0x000fe20003f06070 */
[----:B-1----:R-:W-:-:S12]  /*0cc0*/  VIADD R2, R17, -UR4 ;  /* 0x8000000411027c36 */ /* 0x002fd80008000000 */
[----:B------:R-:W-:Y:S05]  /*0cd0*/  @!P0 BRA `(.L_x_42) ;  /* 0x00000004006c8947 */ /* 0x000fea0003800000 */
[----:B------:R-:W1:Y:S01]  /*0ce0*/  LDC.64 R10, c[0x0][0x380] ;  /* 0x0000e000ff0a7b82 */ /* 0x000e620000000a00 */
[----:B------:R-:W-:Y:S01]  /*0cf0*/  IADD3 R3, PT, PT, R23, R22, RZ ;  /* 0x0000001617037210 */ /* 0x000fe20007ffe0ff */
[----:B------:R-:W2:Y:S04]  /*0d00*/  LDCU.64 UR4, c[0x4][0x8] ;  /* 0x01000100ff0477ac */ /* 0x000ea80008000a00 */
[----:B-1----:R-:W-:-:S06]  /*0d10*/  IMAD.WIDE.U32 R10, R3, 0x4, R10 ;  /* 0x00000004030a7825 */ /* 0x002fcc00078e000a */
[----:B0-----:R-:W3:Y:S01]  /*0d20*/  LDG.E R11, desc[UR36][R10.64] ;  /* 0x000000240a0b7981 */ /* 0x001ee2000c1e1900 */
[----:B------:R-:W-:Y:S01]  /*0d30*/  MOV R8, 0x0 ;  /* 0x0000000000087802 */ /* 0x000fe20000000f00 */
[----:B--2---:R-:W-:Y:S01]  /*0d40*/  IMAD.U32 R4, RZ, RZ, UR4 ;  /* 0x00000004ff047e24 */ /* 0x004fe2000f8e00ff */
[----:B------:R-:W-:Y:S01]  /*0d50*/  MOV R7, R16 ;  /* 0x0000001000077202 */ /* 0x000fe20000000f00 */
[----:B------:R-:W-:Y:S02]  /*0d60*/  IMAD.U32 R5, RZ, RZ, UR5 ;  /* 0x00000005ff057e24 */ /* 0x000fe4000f8e00ff */
[----:B------:R-:W-:Y:S01]  /*0d70*/  IMAD.MOV.U32 R6, RZ, RZ, R17 ;  /* 0x000000ffff067224 */ /* 0x000fe200078e0011 */
[----:B------:R-:W0:Y:S02]  /*0d80*/  LDC.64 R8, c[0x4][R8] ;  /* 0x0100000008087b82 */ /* 0x000e240000000a00 */
[----:B0--3--:R1:W-:Y:S04]  /*0d90*/  STL [R2], R11 ;  /* 0x0000000b02007387 */ /* 0x0093e80000100800 */
[----:B------:R-:W-:-:S07]  /*0da0*/  LEPC R20, `(.L_x_43) ;  /* 0x000000001014794e */ /* 0x000fce0000000000 */
[----:B-1----:R-:W-:Y:S05]  /*0db0*/  CALL.ABS.NOINC R8 ;  /* 0x0000000008007343 */ /* 0x002fea0003c00000 */
.L_x_43:
[----:B------:R-:W0:Y:S01]  /*0dc0*/  LDCU.64 UR4, c[0x0][0x380] ;  /* 0x00007000ff0477ac */ /* 0x000e220008000a00 */
[----:B------:R-:W-:-:S05]  /*0dd0*/  IADD3 R0, P0, PT, R23, R22, RZ ;  /* 0x0000001617007210 */ /* 0x000fca0007f1e0ff */
[----:B------:R-:W-:Y:S01]  /*0de0*/  IMAD.X R3, RZ, RZ, RZ, P0 ;  /* 0x000000ffff037224 */ /* 0x000fe200000e06ff */
[----:B0-----:R-:W-:-:S04]  /*0df0*/  LEA R28, P0, R0, UR4, 0x2 ;  /* 0x00000004001c7c11 */ /* 0x001fc8000f8010ff */
[----:B------:R-:W-:Y:S01]  /*0e00*/  LEA.HI.X R29, R0, UR5, R3, 0x2, P0 ;  /* 0x00000005001d7c11 */ /* 0x000fe200080f1403 */
[----:B------:R-:W0:Y:S04]  /*0e10*/  LDCU.64 UR4, c[0x4][0x8] ;  /* 0x01000100ff0477ac */ /* 0x000e280008000a00 */
[----:B------:R-:W2:Y:S01]  /*0e20*/  LDG.E R3, desc[UR36][R28.64+0x4] ;  /* 0x000004241c037981 */ /* 0x000ea2000c1e1900 */
[----:B------:R-:W-:Y:S01]  /*0e30*/  MOV R18, 0x0 ;  /* 0x0000000000127802 */ /* 0x000fe20000000f00 */
[----:B------:R-:W-:Y:S01]  /*0e40*/  IMAD.MOV.U32 R7, RZ, RZ, R16 ;  /* 0x000000ffff077224 */ /* 0x000fe200078e0010 */
[----:B------:R-:W-:Y:S02]  /*0e50*/  MOV R6, R17 ;  /* 0x0000001100067202 */ /* 0x000fe40000000f00 */
[----:B------:R1:W3:Y:S01]  /*0e60*/  LDC.64 R8, c[0x4][R18] ;  /* 0x0100000012087b82 */ /* 0x0002e20000000a00 */
[----:B0-----:R-:W-:-:S02]  /*0e70*/  IMAD.U32 R4, RZ, RZ, UR4 ;  /* 0x00000004ff047e24 */ /* 0x001fc4000f8e00ff */
[----:B------:R-:W-:Y:S01]  /*0e80*/  IMAD.U32 R5, RZ, RZ, UR5 ;  /* 0x00000005ff057e24 */ /* 0x000fe2000f8e00ff */
[----:B--23--:R1:W-:Y:S06]  /*0e90*/  STL [R2], R3 ;  /* 0x0000000302007387 */ /* 0x00c3ec0000100800 */
[----:B------:R-:W-:-:S07]  /*0ea0*/  LEPC R20, `(.L_x_44) ;  /* 0x000000001014794e */ /* 0x000fce0000000000 */
[----:B-1----:R-:W-:Y:S05]  /*0eb0*/  CALL.ABS.NOINC R8 ;  /* 0x0000000008007343 */ /* 0x002fea0003c00000 */
.L_x_44:
[----:B------:R-:W2:Y:S01]  /*0ec0*/  LDG.E R3, desc[UR36][R28.64+0x8] ;  /* 0x000008241c037981 */ /* 0x000ea2000c1e1900 */
[----:B------:R0:W1:Y:S01]  /*0ed0*/  LDC.64 R8, c[0x4][R18] ;  /* 0x0100000012087b82 */ /* 0x0000620000000a00 */
[----:B------:R-:W3:Y:S01]  /*0ee0*/  LDCU.64 UR4, c[0x4][0x8] ;  /* 0x01000100ff0477ac */ /* 0x000ee20008000a00 */
[----:B------:R-:W-:Y:S01]  /*0ef0*/  MOV R6, R17 ;  /* 0x0000001100067202 */ /* 0x000fe20000000f00 */
[----:B------:R-:W-:Y:S02]  /*0f00*/  IMAD.MOV.U32 R7, RZ, RZ, R16 ;  /* 0x000000ffff077224 */ /* 0x000fe400078e0010 */
[----:B---3--:R-:W-:Y:S02]  /*0f10*/  IMAD.U32 R4, RZ, RZ, UR4 ;  /* 0x00000004ff047e24 */ /* 0x008fe4000f8e00ff */
[----:B------:R-:W-:Y:S01]  /*0f20*/  IMAD.U32 R5, RZ, RZ, UR5 ;  /* 0x00000005ff057e24 */ /* 0x000fe2000f8e00ff */
[----:B-12---:R0:W-:Y:S06]  /*0f30*/  STL [R2], R3 ;  /* 0x0000000302007387 */ /* 0x0061ec0000100800 */
[----:B------:R-:W-:-:S07]  /*0f40*/  LEPC R20, `(.L_x_45) ;  /* 0x000000001014794e */ /* 0x000fce0000000000 */
[----:B0-----:R-:W-:Y:S05]  /*0f50*/  CALL.ABS.NOINC R8 ;  /* 0x0000000008007343 */ /* 0x001fea0003c00000 */
.L_x_45:
        /* <DEDUP_REMOVED lines=10> */
.L_x_46:
        /* <DEDUP_REMOVED lines=10> */
.L_x_47:
        /* <DEDUP_REMOVED lines=10> */
.L_x_48:
        /* <DEDUP_REMOVED lines=10> */
.L_x_49:
        /* <DEDUP_REMOVED lines=10> */
.L_x_50:
[----:B------:R-:W-:-:S07]  /*1280*/  VIADD R22, R22, 0x8 ;  /* 0x0000000816167836 */ /* 0x000fce0000000000 */
.L_x_42:
[----:B------:R-:W-:-:S04]  /*1290*/  LOP3.LUT R0, R19, 0x7, RZ, 0xc0, !PT ;  /* 0x0000000713007812 */ /* 0x000fc800078ec0ff */
[----:B------:R-:W-:-:S13]  /*12a0*/  ISETP.NE.AND P0, PT, R0, RZ, PT ;  /* 0x000000ff0000720c */ /* 0x000fda0003f05270 */
[----:B------:R-:W-:Y:S05]  /*12b0*/  @!P0 BRA `(.L_x_41) ;  /* 0x0000000400a08947 */ /* 0x000fea0003800000 */
[----:B------:R-:W-:-:S05]  /*12c0*/  VIADD R0, R0, 0xffffffff ;  /* 0xffffffff00007836 */ /* 0x000fca0000000000 */
[----:B------:R-:W-:-:S13]  /*12d0*/  ISETP.GE.U32.AND P0, PT, R0, 0x3, PT ;  /* 0x000000030000780c */ /* 0x000fda0003f06070 */
[----:B------:R-:W-:Y:S05]  /*12e0*/  @!P0 BRA `(.L_x_51) ;  /* 0x0000000000cc8947 */ /* 0x000fea0003800000 */
[----:B------:R-:W1:Y:S01]  /*12f0*/  LDC.64 R10, c[0x0][0x380] ;  /* 0x0000e000ff0a7b82 */ /* 0x000e620000000a00 */
[----:B------:R-:W-:Y:S01]  /*1300*/  IADD3 R3, PT, PT, R23, R22, RZ ;  /* 0x0000001617037210 */ /* 0x000fe20007ffe0ff */
[----:B------:R-:W2:Y:S04]  /*1310*/  LDCU.64 UR4, c[0x4][0x8] ;  /* 0x01000100ff0477ac */ /* 0x000ea80008000a00 */
[----:B-1----:R-:W-:-:S05]  /*1320*/  IMAD.WIDE.U32 R10, R3, 0x4, R10 ;  /* 0x00000004030a7825 */ /* 0x002fca00078e000a */
        /* <DEDUP_REMOVED lines=10> */
.L_x_52:
        /* <DEDUP_REMOVED lines=16> */
.L_x_53:
        /* <DEDUP_REMOVED lines=10> */
.L_x_54:
[----:B------:R-:W2:Y:S01]  /*1570*/  LDG.E R19, desc[UR36][R18.64+0xc] ;  /* 0x00000c2412137981 */ /* 0x000ea2000c1e1900 */
[----:B------:R0:W1:Y:S01]  /*1580*/  LDC.64 R8, c[0x4][R27] ;  /* 0x010000001b087b82 */ /* 0x0000620000000a00 */
[----:B------:R-:W3:Y:S01]  /*1590*/  LDCU.64 UR4, c[0x4][0x8] ;  /* 0x01000100ff0477ac */ /* 0x000ee20008000a00 */
[----:B------:R-:W-:Y:S02]  /*15a0*/  IMAD.MOV.U32 R6, RZ, RZ, R17 ;  /* 0x000000ffff067224 */ /* 0x000fe400078e0011 */
[----:B------:R-:W-:Y:S02]  /*15b0*/  IMAD.MOV.U32 R7, RZ, RZ, R16 ;  /* 0x000000ffff077224 */ /* 0x000fe400078e0010 */
[----:B---3--:R-:W-:Y:S01]  /*15c0*/  IMAD.U32 R4, RZ, RZ, UR4 ;  /* 0x00000004ff047e24 */ /* 0x008fe2000f8e00ff */
[----:B------:R-:W-:Y:S01]  /*15d0*/  MOV R5, UR5 ;  /* 0x0000000500057c02 */ /* 0x000fe20008000f00 */
[----:B-12---:R0:W-:Y:S06]  /*15e0*/  STL [R2], R19 ;  /* 0x0000001302007387 */ /* 0x0061ec0000100800 */
[----:B------:R-:W-:-:S07]  /*15f0*/  LEPC R20, `(.L_x_55) ;  /* 0x000000001014794e */ /* 0x000fce0000000000 */
[----:B0-----:R-:W-:Y:S05]  /*1600*/  CALL.ABS.NOINC R8 ;  /* 0x0000000008007343 */ /* 0x001fea0003c00000 */
.L_x_55:
[----:B------:R-:W-:-:S07]  /*1610*/  IADD3 R22, PT, PT, R22, 0x4, RZ ;  /* 0x0000000416167810 */ /* 0x000fce0007ffe0ff */
.L_x_51:
[----:B------:R-:W-:-:S13]  /*1620*/  ISETP.NE.AND P0, PT, R25, RZ, PT ;  /* 0x000000ff1900720c */ /* 0x000fda0003f05270 */
[----:B------:R-:W-:Y:S05]  /*1630*/  @!P0 BRA `(.L_x_41) ;  /* 0x0000000000c08947 */ /* 0x000fea0003800000 */
[----:B------:R-:W1:Y:S01]  /*1640*/  LDC.64 R10, c[0x0][0x380] ;  /* 0x0000e000ff0a7b82 */ /* 0x000e620000000a00 */
[----:B------:R-:W-:Y:S01]  /*1650*/  IMAD.IADD R3, R23, 0x1, R22 ;  /* 0x0000000117037824 */ /* 0x000fe200078e0216 */
[----:B------:R-:W-:Y:S01]  /*1660*/  MOV R8, 0x0 ;  /* 0x0000000000087802 */ /* 0x000fe20000000f00 */
[----:B------:R-:W2:Y:S02]  /*1670*/  LDCU.64 UR4, c[0x4][0x8] ;  /* 0x01000100ff0477ac */ /* 0x000ea40008000a00 */
[----:B-1----:R-:W-:-:S06]  /*1680*/  IMAD.WIDE.U32 R10, R3, 0x4, R10 ;  /* 0x00000004030a7825 */ /* 0x002fcc00078e000a */
[----:B0-----:R-:W3:Y:S01]  /*1690*/  LDG.E R11, desc[UR36][R10.64] ;  /* 0x000000240a0b7981 */ /* 0x001ee2000c1e1900 */
[----:B------:R-:W0:Y:S01]  /*16a0*/  LDC.64 R8, c[0x4][R8] ;  /* 0x0100000008087b82 */ /* 0x000e220000000a00 */
[----:B------:R-:W-:Y:S01]  /*16b0*/  ISETP.NE.AND P0, PT, R25, 0x1, PT ;  /* 0x000000011900780c */ /* 0x000fe20003f05270 */
[----:B--2---:R-:W-:Y:S01]  /*16c0*/  IMAD.U32 R4, RZ, RZ, UR4 ;  /* 0x00000004ff047e24 */ /* 0x004fe2000f8e00ff */
[----:B------:R-:W-:Y:S01]  /*16d0*/  MOV R5, UR5 ;  /* 0x0000000500057c02 */ /* 0x000fe20008000f00 */
[----:B------:R-:W-:Y:S01]  /*16e0*/  IMAD.MOV.U32 R6, RZ, RZ, R17 ;  /* 0x000000ffff067224 */ /* 0x000fe200078e0011 */
[----:B------:R-:W-:Y:S01]  /*16f0*/  P2R R0, PR, RZ, 0x1 ;  /* 0x00000001ff007803 */ /* 0x000fe20000000000 */
[----:B------:R-:W-:Y:S01]  /*1700*/  IMAD.MOV.U32 R7, RZ, RZ, R16 ;  /* 0x000000ffff077224 */ /* 0x000fe200078e0010 */
[----:B0--3--:R1:W-:Y:S07]  /*1710*/  STL [R2], R11 ;  /* 0x0000000b02007387 */ /* 0x0093ee0000100800 */
[----:B------:R-:W-:-:S07]  /*1720*/  LEPC R20, `(.L_x_56) ;  /* 0x000000001014794e */ /* 0x000fce0000000000 */
[----:B-1----:R-:W-:Y:S05]  /*1730*/  CALL.ABS.NOINC R8 ;  /* 0x0000000008007343 */ /* 0x002fea0003c00000 */
.L_x_56:
[----:B------:R-:W-:-:S13]  /*1740*/  ISETP.NE.AND P6, PT, R25, 0x1, PT ;  /* 0x000000011900780c */ /* 0x000fda0003fc5270 */
[----:B------:R-:W-:Y:S05]  /*1750*/  @!P6 BRA `(.L_x_41) ;  /* 0x000000000078e947 */ /* 0x000fea0003800000 */
[----:B------:R-:W0:Y:S01]  /*1760*/  LDCU.64 UR4, c[0x0][0x380] ;  /* 0x00007000ff0477ac */ /* 0x000e220008000a00 */
[----:B------:R-:W-:-:S04]  /*1770*/  IADD3 R22, P0, PT, R23, R22, RZ ;  /* 0x0000001617167210 */ /* 0x000fc80007f1e0ff */
[----:B------:R-:W-:Y:S02]  /*1780*/  IADD3.X R3, PT, PT, RZ, RZ, RZ, P0, !PT ;  /* 0x000000ffff037210 */ /* 0x000fe400007fe4ff */
[----:B0-----:R-:W-:-:S04]  /*1790*/  LEA R18, P0, R22, UR4, 0x2 ;  /* 0x0000000416127c11 */ /* 0x001fc8000f8010ff */
[----:B------:R-:W-:Y:S01]  /*17a0*/  LEA.HI.X R19, R22, UR5, R3, 0x2, P0 ;  /* 0x0000000516137c11 */ /* 0x000fe200080f1403 */
[----:B------:R-:W0:Y:S04]  /*17b0*/  LDCU.64 UR4, c[0x4][0x8] ;  /* 0x01000100ff0477ac */ /* 0x000e280008000a00 */
[----:B------:R-:W2:Y:S01]  /*17c0*/  LDG.E R3, desc[UR36][R18.64+0x4] ;  /* 0x0000042412037981 */ /* 0x000ea2000c1e1900 */
[----:B------:R-:W-:Y:S01]  /*17d0*/  MOV R22, 0x0 ;  /* 0x0000000000167802 */ /* 0x000fe20000000f00 */
[----:B------:R-:W-:Y:S01]  /*17e0*/  IMAD.MOV.U32 R7, RZ, RZ, R16 ;  /* 0x000000ffff077224 */ /* 0x000fe200078e0010 */
[----:B------:R-:W-:Y:S02]  /*17f0*/  ISETP.NE.AND P0, PT, R25, 0x2, PT ;  /* 0x000000021900780c */ /* 0x000fe40003f05270 */
[----:B------:R1:W3:Y:S01]  /*1800*/  LDC.64 R8, c[0x4][R22] ;  /* 0x0100000016087b82 */ /* 0x0002e20000000a00 */
[----:B------:R-:W-:-:S02]  /*1810*/  MOV R6, R17 ;  /* 0x0000001100067202 */ /* 0x000fc40000000f00 */
[----:B------:R-:W-:Y:S01]  /*1820*/  P2R R0, PR, RZ, 0x1 ;  /* 0x00000001ff007803 */ /* 0x000fe20000000000 */
[----:B0-----:R-:W-:Y:S02]  /*1830*/  IMAD.U32 R4, RZ, RZ, UR4 ;  /* 0x00000004ff047e24 */ /* 0x001fe4000f8e00ff */
[----:B------:R-:W-:Y:S01]  /*1840*/  IMAD.U32 R5, RZ, RZ, UR5 ;  /* 0x00000005ff057e24 */ /* 0x000fe2000f8e00ff */
[----:B--23--:R1:W-:Y:S06]  /*1850*/  STL [R2], R3 ;  /* 0x0000000302007387 */ /* 0x00c3ec0000100800 */
[----:B------:R-:W-:-:S07]  /*1860*/  LEPC R20, `(.L_x_57) ;  /* 0x000000001014794e */ /* 0x000fce0000000000 */
[----:B-1----:R-:W-:Y:S05]  /*1870*/  CALL.ABS.NOINC R8 ;  /* 0x0000000008007343 */ /* 0x002fea0003c00000 */
.L_x_57:
[----:B------:R-:W-:-:S13]  /*1880*/  ISETP.NE.AND P6, PT, R25, 0x2, PT ;  /* 0x000000021900780c */ /* 0x000fda0003fc5270 */
[----:B------:R-:W-:Y:S05]  /*1890*/  @!P6 BRA `(.L_x_41) ;  /* 0x000000000028e947 */ /* 0x000fea0003800000 */
[----:B------:R-:W2:Y:S01]  /*18a0*/  LDG.E R19, desc[UR36][R18.64+0x8] ;  /* 0x0000082412137981 */ /* 0x000ea2000c1e1900 */
[----:B------:R-:W0:Y:S01]  /*18b0*/  LDC.64 R22, c[0x4][R22] ;  /* 0x0100000016167b82 */ /* 0x000e220000000a00 */
[----:B------:R-:W1:Y:S01]  /*18c0*/  LDCU.64 UR4, c[0x4][0x8] ;  /* 0x01000100ff0477ac */ /* 0x000e620008000a00 */
[----:B------:R-:W-:Y:S02]  /*18d0*/  IMAD.MOV.U32 R6, RZ, RZ, R17 ;  /* 0x000000ffff067224 */ /* 0x000fe400078e0011 */
[----:B------:R-:W-:Y:S02]  /*18e0*/  IMAD.MOV.U32 R7, RZ, RZ, R16 ;  /* 0x000000ffff077224 */ /* 0x000fe400078e0010 */
[----:B-1----:R-:W-:Y:S01]  /*18f0*/  IMAD.U32 R4, RZ, RZ, UR4 ;  /* 0x00000004ff047e24 */ /* 0x002fe2000f8e00ff */
[----:B------:R-:W-:Y:S01]  /*1900*/  MOV R5, UR5 ;  /* 0x0000000500057c02 */ /* 0x000fe20008000f00 */
[----:B0-2---:R1:W-:Y:S06]  /*1910*/  STL [R2], R19 ;  /* 0x0000001302007387 */ /* 0x0053ec0000100800 */
[----:B------:R-:W-:-:S07]  /*1920*/  LEPC R20, `(.L_x_41) ;  /* 0x000000001014794e */ /* 0x000fce0000000000 */
[----:B-1----:R-:W-:Y:S05]  /*1930*/  CALL.ABS.NOINC R22 ;  /* 0x0000000016007343 */ /* 0x002fea0003c00000 */
.L_x_41:
[----:B------:R-:W-:Y:S01]  /*1940*/  MOV R0, 0x0 ;  /* 0x0000000000007802 */ /* 0x000fe20000000f00 */
[----:B------:R-:W1:Y:S01]  /*1950*/  LDCU.64 UR4, c[0x4][0x10] ;  /* 0x01000200ff0477ac */ /* 0x000e620008000a00 */
[----:B------:R-:W-:Y:S02]  /*1960*/  CS2R R6, SRZ ;  /* 0x0000000000067805 */ /* 0x000fe4000001ff00 */
[----:B------:R2:W3:Y:S01]  /*1970*/  LDC.64 R2, c[0x4][R0] ;  /* 0x0100000000027b82 */ /* 0x0004e20000000a00 */
[----:B-1----:R-:W-:Y:S01]  /*1980*/  MOV R4, UR4 ;  /* 0x0000000400047c02 */ /* 0x002fe20008000f00 */
[----:B--2---:R-:W-:-:S07]  /*1990*/  IMAD.U32 R5, RZ, RZ, UR5 ;  /* 0x00000005ff057e24 */ /* 0x004fce000f8e00ff */
[----:B------:R-:W-:-:S07]  /*19a0*/  LEPC R20, `(.L_x_58) ;  /* 0x000000001014794e */ /* 0x000fce0000000000 */
[----:B0--3--:R-:W-:Y:S05]  /*19b0*/  CALL.ABS.NOINC R2 ;  /* 0x0000000002007343 */ /* 0x009fea0003c00000 */
.L_x_58:
[----:B------:R-:W-:-:S13]  /*19c0*/  ISETP.NE.AND P6, PT, R26, RZ, PT ;  /* 0x000000ff1a00720c */ /* 0x000fda0003fc5270 */
[----:B------:R-:W-:Y:S05]  /*19d0*/  @P6 BRA `(.L_x_59) ;  /* 0xffffffe400b86947 */ /* 0x000fea000383ffff */
[----:B------:R-:W-:Y:S05]  /*19e0*/  EXIT ;  /* 0x000000000000794d */ /* 0x000fea0003800000 */
.L_x_60:
        /* <DEDUP_REMOVED lines=9> */
.L_x_64:


//--------------------- .text._Z13find_max_flowiiiPiS_ --------------------------
	.section	.text._Z13find_max_flowiiiPiS_,"ax",@progbits
	.align	128
        .global         _Z13find_max_flowiiiPiS_
        .type           _Z13find_max_flowiiiPiS_,@function
        .size           _Z13find_max_flowiiiPiS_,(.L_x_65 - _Z13find_max_flowiiiPiS_)
        .other          _Z13find_max_flowiiiPiS_,@"STO_CUDA_ENTRY STV_DEFAULT"
_Z13find_max_flowiiiPiS_:
.text._Z13find_max_flowiiiPiS_:
[----:B------:R-:W-:Y:S01]  /*0000*/  LDC R1, c[0x0][0x37c] ;  /* 0x0000df00ff017b82 */ /* 0x000fe20000000800 */
[----:B------:R-:W0:Y:S07]  /*0010*/  S2R R3, SR_TID.X ;  /* 0x0000000000037919 */ /* 0x000e2e0000002100 */
[----:B------:R-:W0:Y:S01]  /*0020*/  S2UR UR4, SR_CTAID.X ;  /* 0x00000000000479c3 */ /* 0x000e220000002500 */
[----:B------:R-:W1:Y:S07]  /*0030*/  LDCU UR5, c[0x0][0x380] ;  /* 0x00007000ff0577ac */ /* 0x000e6e0008000800 */
[----:B------:R-:W0:Y:S02]  /*0040*/  LDC R0, c[0x0][0x360] ;  /* 0x0000d800ff007b82 */ /* 0x000e240000000800 */
[----:B0-----:R-:W-:-:S05]  /*0050*/  IMAD R0, R0, UR4, R3 ;  /* 0x0000000400007c24 */ /* 0x001fca000f8e0203 */
[----:B-1----:R-:W-:-:S13]  /*0060*/  ISETP.GE.AND P0, PT, R0, UR5, PT ;  /* 0x0000000500007c0c */ /* 0x002fda000bf06270 */
[----:B------:R-:W-:Y:S05]  /*0070*/  @P0 EXIT ;  /* 0x000000000000094d */ /* 0x000fea0003800000 */
[----:B------:R-:W0:Y:S01]  /*0080*/  LDC R5, c[0x0][0x388] ;  /* 0x0000e200ff057b82 */ /* 0x000e220000000800 */
[----:B------:R-:W1:Y:S07]  /*0090*/  LDCU.64 UR6, c[0x0][0x358] ;  /* 0x00006b00ff0677ac */ /* 0x000e6e0008000a00 */
[----:B------:R-:W2:Y:S01]  /*00a0*/  LDC.64 R2, c[0x0][0x390] ;  /* 0x0000e400ff027b82 */ /* 0x000ea20000000a00 */
[----:B0-----:R-:W-:-:S05]  /*00b0*/  IMAD R5, R5, UR5, R0 ;  /* 0x0000000505057c24 */ /* 0x001fca000f8e0200 */
[----:B------:R-:W-:-:S05]  /*00c0*/  LEA R5, R5, 0x1, 0x1 ;  /* 0x0000000105057811 */ /* 0x000fca00078e08ff */
[----:B--2---:R-:W-:-:S05]  /*00d0*/  IMAD.WIDE R2, R5, 0x4, R2 ;  /* 0x0000000405027825 */ /* 0x004fca00078e0202 */
[----:B-1----:R-:W2:Y:S02]  /*00e0*/  LDG.E R0, desc[UR6][R2.64] ;  /* 0x0000000602007981 */ /* 0x002ea4000c1e1900 */
[----:B--2---:R-:W-:-:S13]  /*00f0*/  ISETP.GE.AND P0, PT, R0, 0x1, PT ;  /* 0x000000010000780c */ /* 0x004fda0003f06270 */
[----:B------:R-:W-:Y:S05]  /*0100*/  @!P0 EXIT ;  /* 0x000000000000894d */ /* 0x000fea0003800000 */
[----:B------:R-:W0:Y:S01]  /*0110*/  S2R R4, SR_LANEID ;  /* 0x0000000000047919 */ /* 0x000e220000000000 */
[----:B------:R-:W1:Y:S08]  /*0120*/  REDUX.SUM UR5, R0 ;  /* 0x00000000000573c4 */ /* 0x000e70000000c000 */
[----:B------:R-:W2:Y:S01]  /*0130*/  LDC.64 R2, c[0x0][0x398] ;  /* 0x0000e600ff027b82 */ /* 0x000ea20000000a00 */
[----:B------:R-:W-:-:S02]  /*0140*/  VOTEU.ANY UR4, UPT, PT ;  /* 0x0000000000047886 */ /* 0x000fc400038e0100 */
[----:B------:R-:W-:Y:S01]  /*0150*/  UFLO.U32 UR4, UR4 ;  /* 0x00000004000472bd */ /* 0x000fe200080e0000 */
[----:B-1----:R-:W-:-:S05]  /*0160*/  MOV R5, UR5 ;  /* 0x0000000500057c02 */ /* 0x002fca0008000f00 */
[----:B0-----:R-:W-:-:S13]  /*0170*/  ISETP.EQ.U32.AND P0, PT, R4, UR4, PT ;  /* 0x0000000404007c0c */ /* 0x001fda000bf02070 */
[----:B--2---:R-:W-:Y:S01]  /*0180*/  @P0 REDG.E.ADD.STRONG.GPU desc[UR6][R2.64], R5 ;  /* 0x000000050200098e */ /* 0x004fe2000c12e106 */
[----:B------:R-:W-:Y:S05]  /*0190*/  EXIT ;  /* 0x000000000000794d */ /* 0x000fea0003800000 */
.L_x_61:
        /* <DEDUP_REMOVED lines=14> */
.L_x_65:


//--------------------- .text._Z21update_residual_graphiiPiS_S_S_ --------------------------
	.section	.text._Z21update_residual_graphiiPiS_S_S_,"ax",@progbits
	.align	128
        .global         _Z21update_residual_graphiiPiS_S_S_
        .type           _Z21update_residual_graphiiPiS_S_S_,@function
        .size           _Z21update_residual_graphiiPiS_S_S_,(.L_x_66 - _Z21update_residual_graphiiPiS_S_S_)
        .other          _Z21update_residual_graphiiPiS_S_S_,@"STO_CUDA_ENTRY STV_DEFAULT"
_Z21update_residual_graphiiPiS_S_S_:
.text._Z21update_residual_graphiiPiS_S_S_:
[----:B------:R-:W-:Y:S08]  /*0000*/  LDC R1, c[0x0][0x37c] ;  /* 0x0000df00ff017b82 */ /* 0x000ff00000000800 */
[----:B------:R-:W0:Y:S01]  /*0010*/  LDC.64 R2, c[0x0][0x398] ;  /* 0x0000e600ff027b82 */ /* 0x000e220000000a00 */
[----:B------:R-:W0:Y:S02]  /*0020*/  LDCU.64 UR6, c[0x0][0x358] ;  /* 0x00006b00ff0677ac */ /* 0x000e240008000a00 */
[----:B0-----:R-:W2:Y:S05]  /*0030*/  LDG.E R2, desc[UR6][R2.64] ;  /* 0x0000000602027981 */ /* 0x001eaa000c1e1900 */
[----:B------:R-:W0:Y:S01]  /*0040*/  S2UR UR4, SR_CTAID.X ;  /* 0x00000000000479c3 */ /* 0x000e220000002500 */
[----:B------:R-:W0:Y:S07]  /*0050*/  S2R R0, SR_TID.X ;  /* 0x0000000000007919 */ /* 0x000e2e0000002100 */
[----:B------:R-:W0:Y:S02]  /*0060*/  LDC R5, c[0x0][0x360] ;  /* 0x0000d800ff057b82 */ /* 0x000e240000000800 */
[----:B0-----:R-:W-:-:S05]  /*0070*/  IMAD R5, R5, UR4, R0 ;  /* 0x0000000405057c24 */ /* 0x001fca000f8e0200 */
[----:B--2---:R-:W-:-:S13]  /*0080*/  ISETP.GE.AND P0, PT, R5, R2, PT ;  /* 0x000000020500720c */ /* 0x004fda0003f06270 */
[----:B------:R-:W-:Y:S05]  /*0090*/  @P0 EXIT ;  /* 0x000000000000094d */ /* 0x000fea0003800000 */
[----:B------:R-:W0:Y:S01]  /*00a0*/  LDC.64 R2, c[0x0][0x390] ;  /* 0x0000e400ff027b82 */ /* 0x000e220000000a00 */
[----:B------:R-:W1:Y:S07]  /*00b0*/  LDCU UR4, c[0x0][0x380] ;  /* 0x00007000ff0477ac */ /* 0x000e6e0008000800 */
[----:B------:R-:W2:Y:S01]  /*00c0*/  LDC.64 R8, c[0x0][0x388] ;  /* 0x0000e200ff087b82 */ /* 0x000ea20000000a00 */
[----:B0-----:R-:W-:-:S05]  /*00d0*/  IMAD.WIDE R2, R5, 0x4, R2 ;  /* 0x0000000405027825 */ /* 0x001fca00078e0202 */
[----:B------:R-:W3:Y:S04]  /*00e0*/  LDG.E R10, desc[UR6][R2.64+0x4] ;  /* 0x00000406020a7981 */ /* 0x000ee8000c1e1900 */
[----:B------:R-:W4:Y:S01]  /*00f0*/  LDG.E R0, desc[UR6][R2.64] ;  /* 0x0000000602007981 */ /* 0x000f22000c1e1900 */
[----:B------:R-:W0:Y:S01]  /*0100*/  LDC.64 R4, c[0x0][0x3a0] ;  /* 0x0000e800ff047b82 */ /* 0x000e220000000a00 */
[----:B-1----:R-:W-:Y:S02]  /*0110*/  USHF.L.U32 UR4, UR4, 0x1, URZ ;  /* 0x0000000104047899 */ /* 0x002fe400080006ff */
[----:B0-----:R-:W5:Y:S01]  /*0120*/  LDG.E R11, desc[UR6][R4.64] ;  /* 0x00000006040b7981 */ /* 0x001f62000c1e1900 */
[----:B---3--:R-:W-:-:S05]  /*0130*/  SHF.L.U32 R7, R10, 0x1, RZ ;  /* 0x000000010a077819 */ /* 0x008fca00000006ff */
[----:B----4-:R-:W-:-:S05]  /*0140*/  IMAD R7, R0, UR4, R7 ;  /* 0x0000000400077c24 */ /* 0x010fca000f8e0207 */
[----:B------:R-:W-:-:S05]  /*0150*/  IADD3 R7, PT, PT, R7, 0x1, RZ ;  /* 0x0000000107077810 */ /* 0x000fca0007ffe0ff */
[----:B--2---:R-:W-:-:S05]  /*0160*/  IMAD.WIDE R6, R7, 0x4, R8 ;  /* 0x0000000407067825 */ /* 0x004fca00078e0208 */
[----:B------:R-:W5:Y:S01]  /*0170*/  LDG.E R12, desc[UR6][R6.64] ;  /* 0x00000006060c7981 */ /* 0x000f62000c1e1900 */
[----:B------:R-:W-:-:S05]  /*0180*/  SHF.L.U32 R3, R0, 0x1, RZ ;  /* 0x0000000100037819 */ /* 0x000fca00000006ff */
[----:B------:R-:W-:-:S04]  /*0190*/  IMAD R3, R10, UR4, R3 ;  /* 0x000000040a037c24 */ /* 0x000fc8000f8e0203 */
[----:B------:R-:W-:Y:S01]  /*01a0*/  IMAD.WIDE R2, R3, 0x4, R8 ;  /* 0x0000000403027825 */ /* 0x000fe200078e0208 */
[----:B-----5:R-:W-:-:S05]  /*01b0*/  IADD3 R11, PT, PT, R11, R12, RZ ;  /* 0x0000000c0b0b7210 */ /* 0x020fca0007ffe0ff */
[----:B------:R-:W-:Y:S04]  /*01c0*/  STG.E desc[UR6][R6.64], R11 ;  /* 0x0000000b06007986 */ /* 0x000fe8000c101906 */
[----:B------:R-:W2:Y:S04]  /*01d0*/  LDG.E R0, desc[UR6][R4.64] ;  /* 0x0000000604007981 */ /* 0x000ea8000c1e1900 */
[----:B------:R-:W2:Y:S02]  /*01e0*/  LDG.E R9, desc[UR6][R2.64] ;  /* 0x0000000602097981 */ /* 0x000ea4000c1e1900 */
[----:B--2---:R-:W-:-:S05]  /*01f0*/  IADD3 R9, PT, PT, R0, R9, RZ ;  /* 0x0000000900097210 */ /* 0x004fca0007ffe0ff */
[----:B------:R-:W-:Y:S01]  /*0200*/  STG.E desc[UR6][R2.64], R9 ;  /* 0x0000000902007986 */ /* 0x000fe2000c101906 */
[----:B------:R-:W-:Y:S05]  /*0210*/  EXIT ;  /* 0x000000000000794d */ /* 0x000fea0003800000 */
.L_x_62:
        /* <DEDUP_REMOVED lines=14> */
.L_x_66:


//--------------------- .nv.global.init           --------------------------
	.section	.nv.global.init,"aw",@progbits
.nv.global.init:
	.type		$str$1,@object
	.size		$str$1,($str - $str$1)
$str$1:
        /*0000*/ 	.byte	0x0a, 0x00
	.type		$str,@object
	.size		$str,($str$2 - $str)
$str:
        /*0002*/ 	.byte	0x25, 0x64, 0x20, 0x00
	.type		$str$2,@object
	.size		$str$2,(.L_2 - $str$2)
$str$2:
        /*0006*/ 	.byte	0x28, 0x25, 0x64, 0x20, 0x25, 0x64, 0x29, 0x00
.L_2:


//--------------------- .nv.shared.reserved.0     --------------------------
	.section	.nv.shared.reserved.0,"aw",@nobits
	.weak		__nv_reservedSMEM_offset_0_alias
	.size		__nv_reservedSMEM_offset_0_alias, 0, 64
	.other		__nv_reservedSMEM_offset_0_alias,@"STO_CUDA_RESERVED_SHARED STV_DEFAULT"
__nv_reservedSMEM_offset_0_alias:
	.zero		0
	.zero		64


//--------------------- .nv.constant0._Z10printGPUFFPii --------------------------
	.section	.nv.constant0._Z10printGPUFFPii,"a",@progbits
	.sectionflags	@""
	.align	4
.nv.constant0._Z10printGPUFFPii:
	.zero		908


//--------------------- .nv.constant0._Z8printGPUPii --------------------------
	.section	.nv.constant0._Z8printGPUPii,"a",@progbits
	.sectionflags	@""
	.align	4
.nv.constant0._Z8printGPUPii:
	.zero		908


//--------------------- .nv.constant0._Z13find_max_flowiiiPiS_ --------------------------
	.section	.nv.constant0._Z13find_max_flowiiiPiS_,"a",@progbits
	.sectionflags	@""
	.align	4
.nv.constant0._Z13find_max_flowiiiPiS_:
	.zero		928


//--------------------- .nv.constant0._Z21update_residual_graphiiPiS_S_S_ --------------------------
	.section	.nv.constant0._Z21update_residual_graphiiPiS_S_S_,"a",@progbits
	.sectionflags	@""
	.align	4
.nv.constant0._Z21update_residual_graphiiPiS_S_S_:
	.zero		936


//--------------------- SYMBOLS --------------------------

	.type		.nv.reservedSmem.offset0,@object
	.size		.nv.reservedSmem.offset0,0x4
	.type		vprintf,@function
